// auto-generated by cutlass_sweep.gemm — config: {"arch": "sm_100", "cluster_m": 2, "cluster_n": 1, "dtype": "fp16", "dtype_b": "fp16", "layout": "nt", "stages": 6, "tile_k": 64, "tile_m": 128, "tile_n": 128}
#include "cutlass/cutlass.h"
#include "cutlass/gemm/collective/collective_builder.hpp"
#include "cutlass/gemm/device/gemm_universal_adapter.h"
#include "cutlass/gemm/kernel/gemm_universal.hpp"
#include "cutlass/epilogue/collective/collective_builder.hpp"

using ElemA = cutlass::half_t;
using ElemB = cutlass::half_t;
using ElemCD = cutlass::half_t;
using Acc  = float;
using TileShape    = cute::Shape<cute::_128, cute::_128, cute::_64>;
using ClusterShape = cute::Shape<cute::_2, cute::_1, cute::_1>;

using CollectiveEpilogue = typename cutlass::epilogue::collective::CollectiveBuilder<
    cutlass::arch::Sm100, cutlass::arch::OpClassTensorOp,
    TileShape, ClusterShape,
    cutlass::epilogue::collective::EpilogueTileAuto,
    Acc, Acc,
    ElemCD, cutlass::layout::RowMajor, 128 / cutlass::sizeof_bits<ElemCD>::value,
    ElemCD, cutlass::layout::RowMajor, 128 / cutlass::sizeof_bits<ElemCD>::value,
    cutlass::epilogue::collective::EpilogueScheduleAuto
  >::CollectiveOp;

using CollectiveMainloop = typename cutlass::gemm::collective::CollectiveBuilder<
    cutlass::arch::Sm100, cutlass::arch::OpClassTensorOp,
    ElemA, cutlass::layout::RowMajor, 128 / cutlass::sizeof_bits<ElemA>::value,
    ElemB, cutlass::layout::ColumnMajor, 128 / cutlass::sizeof_bits<ElemB>::value,
    Acc,
    TileShape, ClusterShape,
    cutlass::gemm::collective::StageCount<6>,
    cutlass::gemm::collective::KernelScheduleAuto
  >::CollectiveOp;

using GemmKernel = cutlass::gemm::kernel::GemmUniversal<
    cute::Shape<int,int,int,int>,
    CollectiveMainloop,
    CollectiveEpilogue
>;
using Gemm = cutlass::gemm::device::GemmUniversalAdapter<GemmKernel>;

// Force the device kernel symbol into the cubin without needing a host main.
auto* _anchor = &cutlass::device_kernel<GemmKernel>;


// ===== COMPILED SASS (sm_100a) =====

	.target	sm_100a

	.elftype	@"ET_EXEC"


//--------------------- .note.nv.tkinfo           --------------------------
	.section	.note.nv.tkinfo,"",@"SHT_NOTE"
	.sectionflags	@"SHF_NOTE_NV_TKINFO"
	.tkinfo
        /*0018*/ 	.word	0x00000002
        /*0030*/ 	.string	""
        /*0030*/ 	.string	"ptxas"
        /*0030*/ 	.string	"Cuda compilation tools, release 13.0, V13.0.88"
        /*0030*/ 	.string	"Build cuda_13.0.r13.0/compiler.36424714_0"
        /*0030*/ 	.string	"-arch sm_100a -m 64 "



//--------------------- .note.nv.cuinfo           --------------------------
	.section	.note.nv.cuinfo,"",@"SHT_NOTE"
	.sectionflags	@"SHF_NOTE_NV_CUINFO"
        /*0018*/ 	.short	0x0002
        /*001a*/ 	.short	0x0064
        /*001c*/ 	.short	0x0082
	.zero		2


//--------------------- .nv.info                  --------------------------
	.section	.nv.info,"",@"SHT_CUDA_INFO"
	.align	4


	//----- nvinfo : EIATTR_REGCOUNT
	.align		4
        /*0000*/ 	.byte	0x04, 0x2f
        /*0002*/ 	.short	(.L_19 - .L_18)
	.align		4
.L_18:
        /*0004*/ 	.word	index@(_ZN7cutlass13device_kernelINS_4gemm6kernel13GemmUniversalIN4cute5tupleIJiiiiEEENS1_10collective13CollectiveMmaINS1_35MainloopSm100TmaUmmaWarpSpecializedILi6ELi2ELi4ENS5_IJNS4_1CILi2EEENSA_ILi1EEESC_EEEEENS5_IJNSA_ILi128EEESF_NSA_ILi64EEEEEENS_6half_tENS5_IJlSC_lEEESI_SJ_NS4_8TiledMMAINS4_8MMA_AtomIJNS4_26SM100_MMA_F16BF16_2x1SM_SSISI_SI_fLi128ELi128ELNS4_4UMMA5MajorE0ELSO_0ELNSN_7ScaleInE0ELSP_0EEEEEENS4_6LayoutINS5_IJSC_SC_SC_EEENS5_IJNSA_ILi0EEESU_SU_EEEEENS5_IJNS4_10UnderscoreESX_SX_EEEEENS4_18SM100_TMA_2SM_LOADENS4_14ComposedLayoutINS4_7SwizzleILi3ELi4ELi3EEENS4_18smem_ptr_flag_bitsILi16EEENSS_INS5_IJNSA_ILi8EEESG_EEENS5_IJSG_SC_EEEEEEEvNS4_8identityES10_S1A_vS1B_EENS_8epilogue10collective18CollectiveEpilogueINS1D_23Sm100TmaWarpSpecializedILi4ELi2ELi16ELb1ELb0EEEJNS5_IJSG_SF_SG_EEENS5_IJNSS_ISG_SC_EENSS_INS5_IJNSA_ILi16EEESB_EEENS5_IJSC_SG_EEEEEEEESI_SJ_SI_SJ_NS1D_6fusion15FusionCallbacksIS1H_NS1P_17LinearCombinationISI_fSI_fLNS_15FloatRoundStyleE2EEES1I_S1O_JEEENS4_5SM1004TMEM4LOAD26SM100_TMEM_LOAD_32dp32b16xENS4_13SM90_TMA_LOADENS11_INS12_ILi1ELi4ELi3EEES15_NSS_INS5_IJS16_S1K_EEENS5_IJS1K_SC_EEEEEEENS4_39AutoVectorizingCopyWithAssumedAlignmentILi128EEENS4_14SM90_TMA_STOREES24_S26_S26_EEEvvEEEEvNT_6ParamsE)
        /*0008*/ 	.word	0x0000005b


	//----- nvinfo : EIATTR_FRAME_SIZE
	.align		4
.L_19:
        /*000c*/ 	.byte	0x04, 0x11
        /*000e*/ 	.short	(.L_21 - .L_20)
	.align		4
.L_20:
        /*0010*/ 	.word	index@($__internal_2_$__cuda_sm10x_tcgen05_guardrail_trap_unallocated_columns_being_dealloced)
        /*0014*/ 	.word	0x00000000


	//----- nvinfo : EIATTR_FRAME_SIZE
	.align		4
.L_21:
        /*0018*/ 	.byte	0x04, 0x11
        /*001a*/ 	.short	(.L_23 - .L_22)
	.align		4
.L_22:
        /*001c*/ 	.word	index@($__internal_1_$__cuda_sm10x_tcgen05_guardrail_trap_phase_invalid_during_alloc)
        /*0020*/ 	.word	0x00000000


	//----- nvinfo : EIATTR_FRAME_SIZE
	.align		4
.L_23:
        /*0024*/ 	.byte	0x04, 0x11
        /*0026*/ 	.short	(.L_25 - .L_24)
	.align		4
.L_24:
        /*0028*/ 	.word	index@($__internal_0_$__cuda_sm10x_tcgen05_guardrail_trap_col_being_dealloced_not_returned_by_alloc)
        /*002c*/ 	.word	0x00000000


	//----- nvinfo : EIATTR_FRAME_SIZE
	.align		4
.L_25:
        /*0030*/ 	.byte	0x04, 0x11
        /*0032*/ 	.short	(.L_27 - .L_26)
	.align		4
.L_26:
        /*0034*/ 	.word	index@(_ZN7cutlass13device_kernelINS_4gemm6kernel13GemmUniversalIN4cute5tupleIJiiiiEEENS1_10collective13CollectiveMmaINS1_35MainloopSm100TmaUmmaWarpSpecializedILi6ELi2ELi4ENS5_IJNS4_1CILi2EEENSA_ILi1EEESC_EEEEENS5_IJNSA_ILi128EEESF_NSA_ILi64EEEEEENS_6half_tENS5_IJlSC_lEEESI_SJ_NS4_8TiledMMAINS4_8MMA_AtomIJNS4_26SM100_MMA_F16BF16_2x1SM_SSISI_SI_fLi128ELi128ELNS4_4UMMA5MajorE0ELSO_0ELNSN_7ScaleInE0ELSP_0EEEEEENS4_6LayoutINS5_IJSC_SC_SC_EEENS5_IJNSA_ILi0EEESU_SU_EEEEENS5_IJNS4_10UnderscoreESX_SX_EEEEENS4_18SM100_TMA_2SM_LOADENS4_14ComposedLayoutINS4_7SwizzleILi3ELi4ELi3EEENS4_18smem_ptr_flag_bitsILi16EEENSS_INS5_IJNSA_ILi8EEESG_EEENS5_IJSG_SC_EEEEEEEvNS4_8identityES10_S1A_vS1B_EENS_8epilogue10collective18CollectiveEpilogueINS1D_23Sm100TmaWarpSpecializedILi4ELi2ELi16ELb1ELb0EEEJNS5_IJSG_SF_SG_EEENS5_IJNSS_ISG_SC_EENSS_INS5_IJNSA_ILi16EEESB_EEENS5_IJSC_SG_EEEEEEEESI_SJ_SI_SJ_NS1D_6fusion15FusionCallbacksIS1H_NS1P_17LinearCombinationISI_fSI_fLNS_15FloatRoundStyleE2EEES1I_S1O_JEEENS4_5SM1004TMEM4LOAD26SM100_TMEM_LOAD_32dp32b16xENS4_13SM90_TMA_LOADENS11_INS12_ILi1ELi4ELi3EEES15_NSS_INS5_IJS16_S1K_EEENS5_IJS1K_SC_EEEEEEENS4_39AutoVectorizingCopyWithAssumedAlignmentILi128EEENS4_14SM90_TMA_STOREES24_S26_S26_EEEvvEEEEvNT_6ParamsE)
        /*0038*/ 	.word	0x00000000


	//----- nvinfo : EIATTR_MIN_STACK_SIZE
	.align		4
.L_27:
        /*003c*/ 	.byte	0x04, 0x12
        /*003e*/ 	.short	(.L_29 - .L_28)
	.align		4
.L_28:
        /*0040*/ 	.word	index@(_ZN7cutlass13device_kernelINS_4gemm6kernel13GemmUniversalIN4cute5tupleIJiiiiEEENS1_10collective13CollectiveMmaINS1_35MainloopSm100TmaUmmaWarpSpecializedILi6ELi2ELi4ENS5_IJNS4_1CILi2EEENSA_ILi1EEESC_EEEEENS5_IJNSA_ILi128EEESF_NSA_ILi64EEEEEENS_6half_tENS5_IJlSC_lEEESI_SJ_NS4_8TiledMMAINS4_8MMA_AtomIJNS4_26SM100_MMA_F16BF16_2x1SM_SSISI_SI_fLi128ELi128ELNS4_4UMMA5MajorE0ELSO_0ELNSN_7ScaleInE0ELSP_0EEEEEENS4_6LayoutINS5_IJSC_SC_SC_EEENS5_IJNSA_ILi0EEESU_SU_EEEEENS5_IJNS4_10UnderscoreESX_SX_EEEEENS4_18SM100_TMA_2SM_LOADENS4_14ComposedLayoutINS4_7SwizzleILi3ELi4ELi3EEENS4_18smem_ptr_flag_bitsILi16EEENSS_INS5_IJNSA_ILi8EEESG_EEENS5_IJSG_SC_EEEEEEEvNS4_8identityES10_S1A_vS1B_EENS_8epilogue10collective18CollectiveEpilogueINS1D_23Sm100TmaWarpSpecializedILi4ELi2ELi16ELb1ELb0EEEJNS5_IJSG_SF_SG_EEENS5_IJNSS_ISG_SC_EENSS_INS5_IJNSA_ILi16EEESB_EEENS5_IJSC_SG_EEEEEEEESI_SJ_SI_SJ_NS1D_6fusion15FusionCallbacksIS1H_NS1P_17LinearCombinationISI_fSI_fLNS_15FloatRoundStyleE2EEES1I_S1O_JEEENS4_5SM1004TMEM4LOAD26SM100_TMEM_LOAD_32dp32b16xENS4_13SM90_TMA_LOADENS11_INS12_ILi1ELi4ELi3EEES15_NSS_INS5_IJS16_S1K_EEENS5_IJS1K_SC_EEEEEEENS4_39AutoVectorizingCopyWithAssumedAlignmentILi128EEENS4_14SM90_TMA_STOREES24_S26_S26_EEEvvEEEEvNT_6ParamsE)
        /*0044*/ 	.word	0x00000000
.L_29:


//--------------------- .nv.compat                --------------------------
	.section	.nv.compat,"",@"SHT_CUDA_COMPAT_INFO"
	.align	4
        /*0000*/ 	.byte	0x02, 0x09, 0x01, 0x00, 0x02, 0x02, 0x02, 0x00, 0x02, 0x05, 0x05, 0x00, 0x03, 0x07, 0x01, 0x01
        /*0010*/ 	.byte	0x02, 0x03, 0x01, 0x00, 0x02, 0x06, 0x01, 0x00, 0x04, 0x0b, 0x08, 0x00, 0x09, 0x00, 0x00, 0x00
        /*0020*/ 	.byte	0x00, 0x00, 0x00, 0x00


//--------------------- .nv.info._ZN7cutlass13device_kernelINS_4gemm6kernel13GemmUniversalIN4cute5tupleIJiiiiEEENS1_10collective13CollectiveMmaINS1_35MainloopSm100TmaUmmaWarpSpecializedILi6ELi2ELi4ENS5_IJNS4_1CILi2EEENSA_ILi1EEESC_EEEEENS5_IJNSA_ILi128EEESF_NSA_ILi64EEEEEENS_6half_tENS5_IJlSC_lEEESI_SJ_NS4_8TiledMMAINS4_8MMA_AtomIJNS4_26SM100_MMA_F16BF16_2x1SM_SSISI_SI_fLi128ELi128ELNS4_4UMMA5MajorE0ELSO_0ELNSN_7ScaleInE0ELSP_0EEEEEENS4_6LayoutINS5_IJSC_SC_SC_EEENS5_IJNSA_ILi0EEESU_SU_EEEEENS5_IJNS4_10UnderscoreESX_SX_EEEEENS4_18SM100_TMA_2SM_LOADENS4_14ComposedLayoutINS4_7SwizzleILi3ELi4ELi3EEENS4_18smem_ptr_flag_bitsILi16EEENSS_INS5_IJNSA_ILi8EEESG_EEENS5_IJSG_SC_EEEEEEEvNS4_8identityES10_S1A_vS1B_EENS_8epilogue10collective18CollectiveEpilogueINS1D_23Sm100TmaWarpSpecializedILi4ELi2ELi16ELb1ELb0EEEJNS5_IJSG_SF_SG_EEENS5_IJNSS_ISG_SC_EENSS_INS5_IJNSA_ILi16EEESB_EEENS5_IJSC_SG_EEEEEEEESI_SJ_SI_SJ_NS1D_6fusion15FusionCallbacksIS1H_NS1P_17LinearCombinationISI_fSI_fLNS_15FloatRoundStyleE2EEES1I_S1O_JEEENS4_5SM1004TMEM4LOAD26SM100_TMEM_LOAD_32dp32b16xENS4_13SM90_TMA_LOADENS11_INS12_ILi1ELi4ELi3EEES15_NSS_INS5_IJS16_S1K_EEENS5_IJS1K_SC_EEEEEEENS4_39AutoVectorizingCopyWithAssumedAlignmentILi128EEENS4_14SM90_TMA_STOREES24_S26_S26_EEEvvEEEEvNT_6ParamsE --------------------------
	.section	.nv.info._ZN7cutlass13device_kernelINS_4gemm6kernel13GemmUniversalIN4cute5tupleIJiiiiEEENS1_10collective13CollectiveMmaINS1_35MainloopSm100TmaUmmaWarpSpecializedILi6ELi2ELi4ENS5_IJNS4_1CILi2EEENSA_ILi1EEESC_EEEEENS5_IJNSA_ILi128EEESF_NSA_ILi64EEEEEENS_6half_tENS5_IJlSC_lEEESI_SJ_NS4_8TiledMMAINS4_8MMA_AtomIJNS4_26SM100_MMA_F16BF16_2x1SM_SSISI_SI_fLi128ELi128ELNS4_4UMMA5MajorE0ELSO_0ELNSN_7ScaleInE0ELSP_0EEEEEENS4_6LayoutINS5_IJSC_SC_SC_EEENS5_IJNSA_ILi0EEESU_SU_EEEEENS5_IJNS4_10UnderscoreESX_SX_EEEEENS4_18SM100_TMA_2SM_LOADENS4_14ComposedLayoutINS4_7SwizzleILi3ELi4ELi3EEENS4_18smem_ptr_flag_bitsILi16EEENSS_INS5_IJNSA_ILi8EEESG_EEENS5_IJSG_SC_EEEEEEEvNS4_8identityES10_S1A_vS1B_EENS_8epilogue10collective18CollectiveEpilogueINS1D_23Sm100TmaWarpSpecializedILi4ELi2ELi16ELb1ELb0EEEJNS5_IJSG_SF_SG_EEENS5_IJNSS_ISG_SC_EENSS_INS5_IJNSA_ILi16EEESB_EEENS5_IJSC_SG_EEEEEEEESI_SJ_SI_SJ_NS1D_6fusion15FusionCallbacksIS1H_NS1P_17LinearCombinationISI_fSI_fLNS_15FloatRoundStyleE2EEES1I_S1O_JEEENS4_5SM1004TMEM4LOAD26SM100_TMEM_LOAD_32dp32b16xENS4_13SM90_TMA_LOADENS11_INS12_ILi1ELi4ELi3EEES15_NSS_INS5_IJS16_S1K_EEENS5_IJS1K_SC_EEEEEEENS4_39AutoVectorizingCopyWithAssumedAlignmentILi128EEENS4_14SM90_TMA_STOREES24_S26_S26_EEEvvEEEEvNT_6ParamsE,"",@"SHT_CUDA_INFO"
	.sectionflags	@""
	.align	4


	//----- nvinfo : EIATTR_CUDA_API_VERSION
	.align		4
        /*0000*/ 	.byte	0x04, 0x37
        /*0002*/ 	.short	(.L_31 - .L_30)
.L_30:
        /*0004*/ 	.word	0x00000082


	//----- nvinfo : EIATTR_KPARAM_INFO
	.align		4
.L_31:
        /*0008*/ 	.byte	0x04, 0x17
        /*000a*/ 	.short	(.L_33 - .L_32)
.L_32:
        /*000c*/ 	.word	0x00000000
        /*0010*/ 	.short	0x0000
        /*0012*/ 	.short	0x0000
        /*0014*/ 	.byte	0x00, 0xf0, 0x01, 0x20


	//----- nvinfo : EIATTR_AT_ENTRY_FRAGMENTS
	.align		4
.L_33:
        /*0018*/ 	.byte	0x04, 0x4f
        /*001a*/ 	.short	(.L_35 - .L_34)


	//   ....[0]....
.L_34:
        /*001c*/ 	.word	0x00000007


	//----- nvinfo : EIATTR_RESERVED_SMEM_USED
	.align		4
.L_35:
        /*0020*/ 	.byte	0x01, 0x41
	.zero		2


	//----- nvinfo : EIATTR_SPARSE_MMA_MASK
	.align		4
        /*0024*/ 	.byte	0x03, 0x50
        /*0026*/ 	.short	0x0000


	//----- nvinfo : EIATTR_TCGEN05_2CTA_USED
	.align		4
        /*0028*/ 	.byte	0x01, 0x52
	.zero		2


	//----- nvinfo : EIATTR_MAXREG_COUNT
	.align		4
        /*002c*/ 	.byte	0x03, 0x1b
        /*002e*/ 	.short	0x00ff


	//----- nvinfo : EIATTR_NUM_BARRIERS
	.align		4
        /*0030*/ 	.byte	0x02, 0x4c
        /*0032*/ 	.byte	0x07
	.zero		1


	//----- nvinfo : EIATTR_EXTERNS
	.align		4
        /*0034*/ 	.byte	0x04, 0x0f
        /*0036*/ 	.short	(.L_37 - .L_36)


	//   ....[0]....
	.align		4
.L_36:
        /*0038*/ 	.word	index@(__assertfail)


	//----- nvinfo : EIATTR_MERCURY_ISA_VERSION
	.align		4
.L_37:
        /*003c*/ 	.byte	0x03, 0x5f
        /*003e*/ 	.short	0x0101


	//----- nvinfo : EIATTR_INT_WARP_WIDE_INSTR_OFFSETS
	.align		4
        /*0040*/ 	.byte	0x04, 0x31
        /*0042*/ 	.short	(.L_39 - .L_38)


	//   ....[0]....
.L_38:
        /*0044*/ 	.word	0x00000d50


	//   ....[1]....
        /*0048*/ 	.word	0x00000df0


	//   ....[2]....
        /*004c*/ 	.word	0x00002120


	//   ....[3]....
        /*0050*/ 	.word	0x00004120


	//   ....[4]....
        /*0054*/ 	.word	0x00004140


	//   ....[5]....
        /*0058*/ 	.word	0x00004170


	//   ....[6]....
        /*005c*/ 	.word	0x00004ab0


	//   ....[7]....
        /*0060*/ 	.word	0x00004ad0


	//   ....[8]....
        /*0064*/ 	.word	0x00004bc0


	//   ....[9]....
        /*0068*/ 	.word	0x00004c80


	//   ....[10]....
        /*006c*/ 	.word	0x00004ca0


	//   ....[11]....
        /*0070*/ 	.word	0x00004d90


	//   ....[12]....
        /*0074*/ 	.word	0x00004e60


	//   ....[13]....
        /*0078*/ 	.word	0x00004e80


	//   ....[14]....
        /*007c*/ 	.word	0x00004fb0


	//   ....[15]....
        /*0080*/ 	.word	0x00005130


	//   ....[16]....
        /*0084*/ 	.word	0x00005140


	//   ....[17]....
        /*0088*/ 	.word	0x000052d0


	//----- nvinfo : EIATTR_COOP_GROUP_MASK_REGIDS
	.align		4
.L_39:
        /*008c*/ 	.byte	0x04, 0x29
        /*008e*/ 	.short	(.L_41 - .L_40)


	//   ....[0]....
.L_40:
        /*0090*/ 	.word	0xffffffff


	//   ....[1]....
        /*0094*/ 	.word	0xffffffff


	//   ....[2]....
        /*0098*/ 	.word	0xffffffff


	//   ....[3]....
        /*009c*/ 	.word	0xffffffff


	//   ....[4]....
        /*00a0*/ 	.word	0xffffffff


	//   ....[5]....
        /*00a4*/ 	.word	0xffffffff


	//   ....[6]....
        /*00a8*/ 	.word	0xffffffff


	//   ....[7]....
        /*00ac*/ 	.word	0xffffffff


	//   ....[8]....
        /*00b0*/ 	.word	0xffffffff


	//   ....[9]....
        /*00b4*/ 	.word	0xffffffff


	//   ....[10]....
        /*00b8*/ 	.word	0xffffffff


	//   ....[11]....
        /*00bc*/ 	.word	0xffffffff


	//   ....[12]....
        /*00c0*/ 	.word	0xffffffff


	//   ....[13]....
        /*00c4*/ 	.word	0xffffffff


	//----- nvinfo : EIATTR_COOP_GROUP_INSTR_OFFSETS
	.align		4
.L_41:
        /*00c8*/ 	.byte	0x04, 0x28
        /*00ca*/ 	.short	(.L_43 - .L_42)


	//   ....[0]....
.L_42:
        /*00cc*/ 	.word	0x000000c0


	//   ....[1]....
        /*00d0*/ 	.word	0x00000500


	//   ....[2]....
        /*00d4*/ 	.word	0x000006c0


	//   ....[3]....
        /*00d8*/ 	.word	0x00000850


	//   ....[4]....
        /*00dc*/ 	.word	0x00000940


	//   ....[5]....
        /*00e0*/ 	.word	0x00000aa0


	//   ....[6]....
        /*00e4*/ 	.word	0x00000c30


	//   ....[7]....
        /*00e8*/ 	.word	0x00000e70


	//   ....[8]....
        /*00ec*/ 	.word	0x00002000


	//   ....[9]....
        /*00f0*/ 	.word	0x00002f00


	//   ....[10]....
        /*00f4*/ 	.word	0x000033d0


	//   ....[11]....
        /*00f8*/ 	.word	0x00003400


	//   ....[12]....
        /*00fc*/ 	.word	0x00004020


	//   ....[13]....
        /*0100*/ 	.word	0x00004230


	//----- nvinfo : EIATTR_VRC_CTA_INIT_COUNT
	.align		4
.L_43:
        /*0104*/ 	.byte	0x02, 0x4a
        /*0106*/ 	.byte	0x80
	.zero		1


	//----- nvinfo : EIATTR_SYSCALL_OFFSETS
	.align		4
        /*0108*/ 	.byte	0x04, 0x46
        /*010a*/ 	.short	(.L_45 - .L_44)


	//   ....[0]....
.L_44:
        /*010c*/ 	.word	0x00005d90


	//   ....[1]....
        /*0110*/ 	.word	0x00005e80


	//   ....[2]....
        /*0114*/ 	.word	0x000065c0


	//   ....[3]....
        /*0118*/ 	.word	0x00006ee0


	//   ....[4]....
        /*011c*/ 	.word	0x000077a0


	//   ....[5]....
        /*0120*/ 	.word	0x00008060


	//----- nvinfo : EIATTR_MBARRIER_INSTR_OFFSETS
	.align		4
.L_45:
        /*0124*/ 	.byte	0x04, 0x39
        /*0126*/ 	.short	(.L_47 - .L_46)


	//   ....[0]....
.L_46:
        /*0128*/ 	.word	0x000005f0
        /*012c*/ 	.word	0x000000ff
        /*0130*/ 	.word	0x00000000
        /*0134*/ 	.short	0x0100
        /*0136*/ 	.byte	0x08
	.zero		1


	//   ....[1]....
        /*0138*/ 	.word	0x00000600
        /*013c*/ 	.word	0x000000ff
        /*0140*/ 	.word	0x00000030
        /*0144*/ 	.short	0x0100
        /*0146*/ 	.byte	0x08
	.zero		1


	//   ....[2]....
        /*0148*/ 	.word	0x00000610
        /*014c*/ 	.word	0x000000ff
        /*0150*/ 	.word	0x00000008
        /*0154*/ 	.short	0x0100
        /*0156*/ 	.byte	0x08
	.zero		1


	//   ....[3]....
        /*0158*/ 	.word	0x00000620
        /*015c*/ 	.word	0x000000ff
        /*0160*/ 	.word	0x00000038
        /*0164*/ 	.short	0x0100
        /*0166*/ 	.byte	0x08
	.zero		1


	//   ....[4]....
        /*0168*/ 	.word	0x00000630
        /*016c*/ 	.word	0x000000ff
        /*0170*/ 	.word	0x00000010
        /*0174*/ 	.short	0x0100
        /*0176*/ 	.byte	0x08
	.zero		1


	//   ....[5]....
        /*0178*/ 	.word	0x00000640
        /*017c*/ 	.word	0x000000ff
        /*0180*/ 	.word	0x00000040
        /*0184*/ 	.short	0x0100
        /*0186*/ 	.byte	0x08
	.zero		1


	//   ....[6]....
        /*0188*/ 	.word	0x00000650
        /*018c*/ 	.word	0x000000ff
        /*0190*/ 	.word	0x00000018
        /*0194*/ 	.short	0x0100
        /*0196*/ 	.byte	0x08
	.zero		1


	//   ....[7]....
        /*0198*/ 	.word	0x00000660
        /*019c*/ 	.word	0x000000ff
        /*01a0*/ 	.word	0x00000048
        /*01a4*/ 	.short	0x0100
        /*01a6*/ 	.byte	0x08
	.zero		1


	//   ....[8]....
        /*01a8*/ 	.word	0x00000670
        /*01ac*/ 	.word	0x000000ff
        /*01b0*/ 	.word	0x00000020
        /*01b4*/ 	.short	0x0100
        /*01b6*/ 	.byte	0x08
	.zero		1


	//   ....[9]....
        /*01b8*/ 	.word	0x00000680
        /*01bc*/ 	.word	0x000000ff
        /*01c0*/ 	.word	0x00000050
        /*01c4*/ 	.short	0x0100
        /*01c6*/ 	.byte	0x08
	.zero		1


	//   ....[10]....
        /*01c8*/ 	.word	0x00000690
        /*01cc*/ 	.word	0x000000ff
        /*01d0*/ 	.word	0x00000028
        /*01d4*/ 	.short	0x0100
        /*01d6*/ 	.byte	0x08
	.zero		1


	//   ....[11]....
        /*01d8*/ 	.word	0x000006a0
        /*01dc*/ 	.word	0x000000ff
        /*01e0*/ 	.word	0x00000058
        /*01e4*/ 	.short	0x0100
        /*01e6*/ 	.byte	0x08
	.zero		1


	//   ....[12]....
        /*01e8*/ 	.word	0x000007c0
        /*01ec*/ 	.word	0x000000ff
        /*01f0*/ 	.word	0x00000060
        /*01f4*/ 	.short	0x0100
        /*01f6*/ 	.byte	0x09
	.zero		1


	//   ....[13]....
        /*01f8*/ 	.word	0x000007d0
        /*01fc*/ 	.word	0x000000ff
        /*0200*/ 	.word	0x00000080
        /*0204*/ 	.short	0x0100
        /*0206*/ 	.byte	0x09
	.zero		1


	//   ....[14]....
        /*0208*/ 	.word	0x000007e0
        /*020c*/ 	.word	0x000000ff
        /*0210*/ 	.word	0x00000068
        /*0214*/ 	.short	0x0100
        /*0216*/ 	.byte	0x09
	.zero		1


	//   ....[15]....
        /*0218*/ 	.word	0x000007f0
        /*021c*/ 	.word	0x000000ff
        /*0220*/ 	.word	0x00000088
        /*0224*/ 	.short	0x0100
        /*0226*/ 	.byte	0x09
	.zero		1


	//   ....[16]....
        /*0228*/ 	.word	0x00000800
        /*022c*/ 	.word	0x000000ff
        /*0230*/ 	.word	0x00000070
        /*0234*/ 	.short	0x0100
        /*0236*/ 	.byte	0x09
	.zero		1


	//   ....[17]....
        /*0238*/ 	.word	0x00000810
        /*023c*/ 	.word	0x000000ff
        /*0240*/ 	.word	0x00000090
        /*0244*/ 	.short	0x0100
        /*0246*/ 	.byte	0x09
	.zero		1


	//   ....[18]....
        /*0248*/ 	.word	0x00000820
        /*024c*/ 	.word	0x000000ff
        /*0250*/ 	.word	0x00000078
        /*0254*/ 	.short	0x0100
        /*0256*/ 	.byte	0x09
	.zero		1


	//   ....[19]....
        /*0258*/ 	.word	0x00000830
        /*025c*/ 	.word	0x000000ff
        /*0260*/ 	.word	0x00000098
        /*0264*/ 	.short	0x0100
        /*0266*/ 	.byte	0x09
	.zero		1


	//   ....[20]....
        /*0268*/ 	.word	0x00000910
        /*026c*/ 	.word	0x000000ff
        /*0270*/ 	.word	0x000000a0
        /*0274*/ 	.short	0x0100
        /*0276*/ 	.byte	0x08
	.zero		1


	//   ....[21]....
        /*0278*/ 	.word	0x00000920
        /*027c*/ 	.word	0x000000ff
        /*0280*/ 	.word	0x000000a8
        /*0284*/ 	.short	0x0100
        /*0286*/ 	.byte	0x08
	.zero		1


	//   ....[22]....
        /*0288*/ 	.word	0x00000a50
        /*028c*/ 	.word	0x000000ff
        /*0290*/ 	.word	0x000000b0
        /*0294*/ 	.short	0x0100
        /*0296*/ 	.byte	0x08
	.zero		1


	//   ....[23]....
        /*0298*/ 	.word	0x00000a60
        /*029c*/ 	.word	0x000000ff
        /*02a0*/ 	.word	0x000000c0
        /*02a4*/ 	.short	0x0100
        /*02a6*/ 	.byte	0x08
	.zero		1


	//   ....[24]....
        /*02a8*/ 	.word	0x00000a70
        /*02ac*/ 	.word	0x000000ff
        /*02b0*/ 	.word	0x000000b8
        /*02b4*/ 	.short	0x0100
        /*02b6*/ 	.byte	0x08
	.zero		1


	//   ....[25]....
        /*02b8*/ 	.word	0x00000a80
        /*02bc*/ 	.word	0x000000ff
        /*02c0*/ 	.word	0x000000c8
        /*02c4*/ 	.short	0x0100
        /*02c6*/ 	.byte	0x08
	.zero		1


	//   ....[26]....
        /*02c8*/ 	.word	0x00000ba0
        /*02cc*/ 	.word	0x000000ff
        /*02d0*/ 	.word	0x000000d0
        /*02d4*/ 	.short	0x0100
        /*02d6*/ 	.byte	0x09
	.zero		1


	//   ....[27]....
        /*02d8*/ 	.word	0x00000bb0
        /*02dc*/ 	.word	0x000000ff
        /*02e0*/ 	.word	0x000000f0
        /*02e4*/ 	.short	0x0100
        /*02e6*/ 	.byte	0x09
	.zero		1


	//   ....[28]....
        /*02e8*/ 	.word	0x00000bc0
        /*02ec*/ 	.word	0x000000ff
        /*02f0*/ 	.word	0x000000d8
        /*02f4*/ 	.short	0x0100
        /*02f6*/ 	.byte	0x09
	.zero		1


	//   ....[29]....
        /*02f8*/ 	.word	0x00000bd0
        /*02fc*/ 	.word	0x000000ff
        /*0300*/ 	.word	0x000000f8
        /*0304*/ 	.short	0x0100
        /*0306*/ 	.byte	0x09
	.zero		1


	//   ....[30]....
        /*0308*/ 	.word	0x00000be0
        /*030c*/ 	.word	0x000000ff
        /*0310*/ 	.word	0x000000e0
        /*0314*/ 	.short	0x0100
        /*0316*/ 	.byte	0x09
	.zero		1


	//   ....[31]....
        /*0318*/ 	.word	0x00000bf0
        /*031c*/ 	.word	0x000000ff
        /*0320*/ 	.word	0x00000100
        /*0324*/ 	.short	0x0100
        /*0326*/ 	.byte	0x09
	.zero		1


	//   ....[32]....
        /*0328*/ 	.word	0x00000c00
        /*032c*/ 	.word	0x000000ff
        /*0330*/ 	.word	0x000000e8
        /*0334*/ 	.short	0x0100
        /*0336*/ 	.byte	0x09
	.zero		1


	//   ....[33]....
        /*0338*/ 	.word	0x00000c10
        /*033c*/ 	.word	0x000000ff
        /*0340*/ 	.word	0x00000108
        /*0344*/ 	.short	0x0100
        /*0346*/ 	.byte	0x09
	.zero		1


	//   ....[34]....
        /*0348*/ 	.word	0x00000d00
        /*034c*/ 	.word	0x000000ff
        /*0350*/ 	.word	0x00000110
        /*0354*/ 	.short	0x0100
        /*0356*/ 	.byte	0x08
	.zero		1


	//   ....[35]....
        /*0358*/ 	.word	0x00000d10
        /*035c*/ 	.word	0x000000ff
        /*0360*/ 	.word	0x00000120
        /*0364*/ 	.short	0x0100
        /*0366*/ 	.byte	0x08
	.zero		1


	//   ....[36]....
        /*0368*/ 	.word	0x00000d20
        /*036c*/ 	.word	0x000000ff
        /*0370*/ 	.word	0x00000118
        /*0374*/ 	.short	0x0100
        /*0376*/ 	.byte	0x08
	.zero		1


	//   ....[37]....
        /*0378*/ 	.word	0x00000d30
        /*037c*/ 	.word	0x000000ff
        /*0380*/ 	.word	0x00000128
        /*0384*/ 	.short	0x0100
        /*0386*/ 	.byte	0x08
	.zero		1


	//   ....[38]....
        /*0388*/ 	.word	0x00000e20
        /*038c*/ 	.word	0x000000ff
        /*0390*/ 	.word	0x00000130
        /*0394*/ 	.short	0x0100
        /*0396*/ 	.byte	0x07
	.zero		1


	//   ....[39]....
        /*0398*/ 	.word	0x00001830
        /*039c*/ 	.word	0x00000003
        /*03a0*/ 	.word	0x00000120
        /*03a4*/ 	.short	0x010a
        /*03a6*/ 	.byte	0xff
	.zero		1


	//   ....[40]....
        /*03a8*/ 	.word	0x00001860
        /*03ac*/ 	.word	0x00000003
        /*03b0*/ 	.word	0x00000110
        /*03b4*/ 	.short	0x0101
        /*03b6*/ 	.byte	0xff
	.zero		1


	//   ....[41]....
        /*03b8*/ 	.word	0x00001960
        /*03bc*/ 	.word	0x000000ff
        /*03c0*/ 	.word	0x00000030
        /*03c4*/ 	.short	0x010a
        /*03c6*/ 	.byte	0x08
	.zero		1


	//   ....[42]....
        /*03c8*/ 	.word	0x00001a20
        /*03cc*/ 	.word	0x000000ff
        /*03d0*/ 	.word	0x00000030
        /*03d4*/ 	.short	0x010a
        /*03d6*/ 	.byte	0x21
	.zero		1


	//   ....[43]....
        /*03d8*/ 	.word	0x00001be0
        /*03dc*/ 	.word	0x000000ff
        /*03e0*/ 	.word	0x00000030
        /*03e4*/ 	.short	0x010a
        /*03e6*/ 	.byte	0x08
	.zero		1


	//   ....[44]....
        /*03e8*/ 	.word	0x00001cc0
        /*03ec*/ 	.word	0x000000ff
        /*03f0*/ 	.word	0x000000a8
        /*03f4*/ 	.short	0x0101
        /*03f6*/ 	.byte	0x06
	.zero		1


	//   ....[45]....
        /*03f8*/ 	.word	0x00001ce0
        /*03fc*/ 	.word	0x000000ff
        /*0400*/ 	.word	0x00000030
        /*0404*/ 	.short	0x010a
        /*0406*/ 	.byte	0x08
	.zero		1


	//   ....[46]....
        /*0408*/ 	.word	0x00001d60
        /*040c*/ 	.word	0x000000ff
        /*0410*/ 	.word	0x00000030
        /*0414*/ 	.short	0x010a
        /*0416*/ 	.byte	0x11
	.zero		1


	//   ....[47]....
        /*0418*/ 	.word	0x00001ef0
        /*041c*/ 	.word	0x000000ff
        /*0420*/ 	.word	0x00000030
        /*0424*/ 	.short	0x010a
        /*0426*/ 	.byte	0x08
	.zero		1


	//   ....[48]....
        /*0428*/ 	.word	0x00002030
        /*042c*/ 	.word	0x00000002
        /*0430*/ 	.word	0x000000b0
        /*0434*/ 	.short	0x010a
        /*0436*/ 	.byte	0xff
	.zero		1


	//   ....[49]....
        /*0438*/ 	.word	0x000020f0
        /*043c*/ 	.word	0x00000002
        /*0440*/ 	.word	0x00000000
        /*0444*/ 	.short	0x0101
        /*0446*/ 	.byte	0xff
	.zero		1


	//   ....[50]....
        /*0448*/ 	.word	0x00002650
        /*044c*/ 	.word	0x000000ff
        /*0450*/ 	.word	0x00000000
        /*0454*/ 	.short	0x010a
        /*0456*/ 	.byte	0x04
	.zero		1


	//   ....[51]....
        /*0458*/ 	.word	0x000026e0
        /*045c*/ 	.word	0x000000ff
        /*0460*/ 	.word	0x00000000
        /*0464*/ 	.short	0x010a
        /*0466*/ 	.byte	0x04
	.zero		1


	//   ....[52]....
        /*0468*/ 	.word	0x00002770
        /*046c*/ 	.word	0x000000ff
        /*0470*/ 	.word	0x00000000
        /*0474*/ 	.short	0x010a
        /*0476*/ 	.byte	0x04
	.zero		1


	//   ....[53]....
        /*0478*/ 	.word	0x00002800
        /*047c*/ 	.word	0x000000ff
        /*0480*/ 	.word	0x00000000
        /*0484*/ 	.short	0x010a
        /*0486*/ 	.byte	0x04
	.zero		1


	//   ....[54]....
        /*0488*/ 	.word	0x00002890
        /*048c*/ 	.word	0x000000ff
        /*0490*/ 	.word	0x00000000
        /*0494*/ 	.short	0x010a
        /*0496*/ 	.byte	0x04
	.zero		1


	//   ....[55]....
        /*0498*/ 	.word	0x00002930
        /*049c*/ 	.word	0x00000000
        /*04a0*/ 	.word	0x00000000
        /*04a4*/ 	.short	0x010a
        /*04a6*/ 	.byte	0xff
	.zero		1


	//   ....[56]....
        /*04a8*/ 	.word	0x00002a60
        /*04ac*/ 	.word	0x00000000
        /*04b0*/ 	.word	0x00000110
        /*04b4*/ 	.short	0x010a
        /*04b6*/ 	.byte	0xff
	.zero		1


	//   ....[57]....
        /*04b8*/ 	.word	0x00002ad0
        /*04bc*/ 	.word	0x00000004
        /*04c0*/ 	.word	0x00000000
        /*04c4*/ 	.short	0x0101
        /*04c6*/ 	.byte	0xff
	.zero		1


	//   ....[58]....
        /*04c8*/ 	.word	0x00002af0
        /*04cc*/ 	.word	0x000000ff
        /*04d0*/ 	.word	0x000000c0
        /*04d4*/ 	.short	0x010a
        /*04d6*/ 	.byte	0x05
	.zero		1


	//   ....[59]....
        /*04d8*/ 	.word	0x00002c10
        /*04dc*/ 	.word	0x00000000
        /*04e0*/ 	.word	0x000000b0
        /*04e4*/ 	.short	0x010a
        /*04e6*/ 	.byte	0xff
	.zero		1


	//   ....[60]....
        /*04e8*/ 	.word	0x00002d10
        /*04ec*/ 	.word	0x00000000
        /*04f0*/ 	.word	0x00000000
        /*04f4*/ 	.short	0x0101
        /*04f6*/ 	.byte	0xff
	.zero		1


	//   ....[61]....
        /*04f8*/ 	.word	0x00002da0
        /*04fc*/ 	.word	0x000000ff
        /*0500*/ 	.word	0x000000c0
        /*0504*/ 	.short	0x0106
        /*0506*/ 	.byte	0x05
	.zero		1


	//   ....[62]....
        /*0508*/ 	.word	0x00002dc0
        /*050c*/ 	.word	0x000000ff
        /*0510*/ 	.word	0x000000c0
        /*0514*/ 	.short	0x010a
        /*0516*/ 	.byte	0x05
	.zero		1


	//   ....[63]....
        /*0518*/ 	.word	0x00002e50
        /*051c*/ 	.word	0x000000ff
        /*0520*/ 	.word	0x000000c0
        /*0524*/ 	.short	0x0106
        /*0526*/ 	.byte	0x04
	.zero		1


	//   ....[64]....
        /*0528*/ 	.word	0x00002e90
        /*052c*/ 	.word	0x00000000
        /*0530*/ 	.word	0x000000c0
        /*0534*/ 	.short	0x010a
        /*0536*/ 	.byte	0xff
	.zero		1


	//   ....[65]....
        /*0538*/ 	.word	0x000030d0
        /*053c*/ 	.word	0x000000ff
        /*0540*/ 	.word	0x00000008
        /*0544*/ 	.short	0x010a
        /*0546*/ 	.byte	0x06
	.zero		1


	//   ....[66]....
        /*0548*/ 	.word	0x000030f0
        /*054c*/ 	.word	0x000000ff
        /*0550*/ 	.word	0x00000008
        /*0554*/ 	.short	0x010a
        /*0556*/ 	.byte	0x06
	.zero		1


	//   ....[67]....
        /*0558*/ 	.word	0x00003280
        /*055c*/ 	.word	0x000000ff
        /*0560*/ 	.word	0x00000008
        /*0564*/ 	.short	0x010a
        /*0566*/ 	.byte	0x06
	.zero		1


	//   ....[68]....
        /*0568*/ 	.word	0x000032a0
        /*056c*/ 	.word	0x000000ff
        /*0570*/ 	.word	0x00000008
        /*0574*/ 	.short	0x010a
        /*0576*/ 	.byte	0x06
	.zero		1


	//   ....[69]....
        /*0578*/ 	.word	0x00003360
        /*057c*/ 	.word	0x000000ff
        /*0580*/ 	.word	0x00000000
        /*0584*/ 	.short	0x0101
        /*0586*/ 	.byte	0x07
	.zero		1


	//   ....[70]....
        /*0588*/ 	.word	0x000036a0
        /*058c*/ 	.word	0x00000000
        /*0590*/ 	.word	0x000000b0
        /*0594*/ 	.short	0x010a
        /*0596*/ 	.byte	0xff
	.zero		1


	//   ....[71]....
        /*0598*/ 	.word	0x00003760
        /*059c*/ 	.word	0x00000000
        /*05a0*/ 	.word	0x00000000
        /*05a4*/ 	.short	0x0101
        /*05a6*/ 	.byte	0xff
	.zero		1


	//   ....[72]....
        /*05a8*/ 	.word	0x00003820
        /*05ac*/ 	.word	0x000000ff
        /*05b0*/ 	.word	0x00000000
        /*05b4*/ 	.short	0x010a
        /*05b6*/ 	.byte	0x08
	.zero		1


	//   ....[73]....
        /*05b8*/ 	.word	0x00003830
        /*05bc*/ 	.word	0x000000ff
        /*05c0*/ 	.word	0x000000f0
        /*05c4*/ 	.short	0x010a
        /*05c6*/ 	.byte	0x09
	.zero		1


	//   ....[74]....
        /*05c8*/ 	.word	0x000038e0
        /*05cc*/ 	.word	0x000000ff
        /*05d0*/ 	.word	0x00000000
        /*05d4*/ 	.short	0x010a
        /*05d6*/ 	.byte	0x08
	.zero		1


	//   ....[75]....
        /*05d8*/ 	.word	0x00003a10
        /*05dc*/ 	.word	0x000000ff
        /*05e0*/ 	.word	0x00000000
        /*05e4*/ 	.short	0x010a
        /*05e6*/ 	.byte	0x1e
	.zero		1


	//   ....[76]....
        /*05e8*/ 	.word	0x00003d10
        /*05ec*/ 	.word	0x000000ff
        /*05f0*/ 	.word	0x00000000
        /*05f4*/ 	.short	0x010a
        /*05f6*/ 	.byte	0x08
	.zero		1


	//   ....[77]....
        /*05f8*/ 	.word	0x00003da0
        /*05fc*/ 	.word	0x000000ff
        /*0600*/ 	.word	0x00000000
        /*0604*/ 	.short	0x010a
        /*0606*/ 	.byte	0x08
	.zero		1


	//   ....[78]....
        /*0608*/ 	.word	0x00003e30
        /*060c*/ 	.word	0x000000ff
        /*0610*/ 	.word	0x00000000
        /*0614*/ 	.short	0x010a
        /*0616*/ 	.byte	0x08
	.zero		1


	//   ....[79]....
        /*0618*/ 	.word	0x00003ed0
        /*061c*/ 	.word	0x00000000
        /*0620*/ 	.word	0x00000000
        /*0624*/ 	.short	0x010a
        /*0626*/ 	.byte	0xff
	.zero		1


	//   ....[80]....
        /*0628*/ 	.word	0x00003f10
        /*062c*/ 	.word	0x00000000
        /*0630*/ 	.word	0x00000000
        /*0634*/ 	.short	0x010a
        /*0636*/ 	.byte	0xff
	.zero		1


	//   ....[81]....
        /*0638*/ 	.word	0x00003f80
        /*063c*/ 	.word	0x000000ff
        /*0640*/ 	.word	0x00000000
        /*0644*/ 	.short	0x0101
        /*0646*/ 	.byte	0x05
	.zero		1


	//   ....[82]....
        /*0648*/ 	.word	0x00003fc0
        /*064c*/ 	.word	0x000000ff
        /*0650*/ 	.word	0x00000130
        /*0654*/ 	.short	0x010a
        /*0656*/ 	.byte	0x07
	.zero		1


	//   ....[83]....
        /*0658*/ 	.word	0x00004010
        /*065c*/ 	.word	0x000000ff
        /*0660*/ 	.word	0x00000000
        /*0664*/ 	.short	0x0101
        /*0666*/ 	.byte	0x05
	.zero		1


	//   ....[84]....
        /*0668*/ 	.word	0x00004460
        /*066c*/ 	.word	0x00000000
        /*0670*/ 	.word	0x000000b0
        /*0674*/ 	.short	0x010a
        /*0676*/ 	.byte	0xff
	.zero		1


	//   ....[85]....
        /*0678*/ 	.word	0x00004520
        /*067c*/ 	.word	0x00000000
        /*0680*/ 	.word	0x00000000
        /*0684*/ 	.short	0x0101
        /*0686*/ 	.byte	0xff
	.zero		1


	//   ....[86]....
        /*0688*/ 	.word	0x00004840
        /*068c*/ 	.word	0x000000ff
        /*0690*/ 	.word	0x000000a8
        /*0694*/ 	.short	0x010a
        /*0696*/ 	.byte	0x07
	.zero		1


	//   ....[87]....
        /*0698*/ 	.word	0x00004a30
        /*069c*/ 	.word	0x000000ff
        /*06a0*/ 	.word	0x00000080
        /*06a4*/ 	.short	0x010a
        /*06a6*/ 	.byte	0x07
	.zero		1


	//   ....[88]....
        /*06a8*/ 	.word	0x00004c20
        /*06ac*/ 	.word	0x000000ff
        /*06b0*/ 	.word	0x00000060
        /*06b4*/ 	.short	0x010b
        /*06b6*/ 	.byte	0x07
	.zero		1


	//   ....[89]....
        /*06b8*/ 	.word	0x00004c30
        /*06bc*/ 	.word	0x000000ff
        /*06c0*/ 	.word	0x00000000
        /*06c4*/ 	.short	0x0101
        /*06c6*/ 	.byte	0x0e
	.zero		1


	//   ....[90]....
        /*06c8*/ 	.word	0x00004c50
        /*06cc*/ 	.word	0x000000ff
        /*06d0*/ 	.word	0x00000088
        /*06d4*/ 	.short	0x010a
        /*06d6*/ 	.byte	0x07
	.zero		1


	//   ....[91]....
        /*06d8*/ 	.word	0x00004e00
        /*06dc*/ 	.word	0x000000ff
        /*06e0*/ 	.word	0x00000068
        /*06e4*/ 	.short	0x010b
        /*06e6*/ 	.byte	0x07
	.zero		1


	//   ....[92]....
        /*06e8*/ 	.word	0x00004e10
        /*06ec*/ 	.word	0x000000ff
        /*06f0*/ 	.word	0x00000000
        /*06f4*/ 	.short	0x0101
        /*06f6*/ 	.byte	0x0e
	.zero		1


	//   ....[93]....
        /*06f8*/ 	.word	0x00004e20
        /*06fc*/ 	.word	0x000000ff
        /*0700*/ 	.word	0x00000090
        /*0704*/ 	.short	0x010a
        /*0706*/ 	.byte	0x07
	.zero		1


	//   ....[94]....
        /*0708*/ 	.word	0x00005050
        /*070c*/ 	.word	0x000000ff
        /*0710*/ 	.word	0x00000070
        /*0714*/ 	.short	0x010b
        /*0716*/ 	.byte	0x07
	.zero		1


	//   ....[95]....
        /*0718*/ 	.word	0x000050c0
        /*071c*/ 	.word	0x000000ff
        /*0720*/ 	.word	0x00000000
        /*0724*/ 	.short	0x0101
        /*0726*/ 	.byte	0x0e
	.zero		1


	//   ....[96]....
        /*0728*/ 	.word	0x00005100
        /*072c*/ 	.word	0x000000ff
        /*0730*/ 	.word	0x00000098
        /*0734*/ 	.short	0x010a
        /*0736*/ 	.byte	0x07
	.zero		1


	//   ....[97]....
        /*0738*/ 	.word	0x00005330
        /*073c*/ 	.word	0x000000ff
        /*0740*/ 	.word	0x00000078
        /*0744*/ 	.short	0x010b
        /*0746*/ 	.byte	0x07
	.zero		1


	//   ....[98]....
        /*0748*/ 	.word	0x00005350
        /*074c*/ 	.word	0x000000ff
        /*0750*/ 	.word	0x00000000
        /*0754*/ 	.short	0x0101
        /*0756*/ 	.byte	0x0d
	.zero		1


	//   ....[99]....
        /*0758*/ 	.word	0x00005380
        /*075c*/ 	.word	0x000000ff
        /*0760*/ 	.word	0x00000080
        /*0764*/ 	.short	0x010a
        /*0766*/ 	.byte	0x07
	.zero		1


	//   ....[100]....
        /*0768*/ 	.word	0x000053a0
        /*076c*/ 	.word	0x000000ff
        /*0770*/ 	.word	0x00000088
        /*0774*/ 	.short	0x010a
        /*0776*/ 	.byte	0x07
	.zero		1


	//   ....[101]....
        /*0778*/ 	.word	0x000053c0
        /*077c*/ 	.word	0x000000ff
        /*0780*/ 	.word	0x00000090
        /*0784*/ 	.short	0x010a
        /*0786*/ 	.byte	0x07
	.zero		1


	//   ....[102]....
        /*0788*/ 	.word	0x00005400
        /*078c*/ 	.word	0x00000000
        /*0790*/ 	.word	0x00000098
        /*0794*/ 	.short	0x010a
        /*0796*/ 	.byte	0xff
	.zero		1


	//   ....[103]....
        /*0798*/ 	.word	0x00005750
        /*079c*/ 	.word	0x00000000
        /*07a0*/ 	.word	0x000000b0
        /*07a4*/ 	.short	0x010a
        /*07a6*/ 	.byte	0xff
	.zero		1


	//   ....[104]....
        /*07a8*/ 	.word	0x00005860
        /*07ac*/ 	.word	0x00000000
        /*07b0*/ 	.word	0x00000000
        /*07b4*/ 	.short	0x0101
        /*07b6*/ 	.byte	0xff
	.zero		1


	//   ....[105]....
        /*07b8*/ 	.word	0x00006280
        /*07bc*/ 	.word	0x000000ff
        /*07c0*/ 	.word	0x00000060
        /*07c4*/ 	.short	0x010a
        /*07c6*/ 	.byte	0x30
	.zero		1


	//   ....[106]....
        /*07c8*/ 	.word	0x000062c0
        /*07cc*/ 	.word	0x0000004a
        /*07d0*/ 	.word	0x000000d0
        /*07d4*/ 	.short	0x010a
        /*07d6*/ 	.byte	0xff
	.zero		1


	//   ....[107]....
        /*07d8*/ 	.word	0x000063d0
        /*07dc*/ 	.word	0x000000ff
        /*07e0*/ 	.word	0x00000060
        /*07e4*/ 	.short	0x010a
        /*07e6*/ 	.byte	0x30
	.zero		1


	//   ....[108]....
        /*07e8*/ 	.word	0x000064a0
        /*07ec*/ 	.word	0x0000004a
        /*07f0*/ 	.word	0x000000d0
        /*07f4*/ 	.short	0x010a
        /*07f6*/ 	.byte	0xff
	.zero		1


	//   ....[109]....
        /*07f8*/ 	.word	0x00006c50
        /*07fc*/ 	.word	0x00000000
        /*0800*/ 	.word	0x00000000
        /*0804*/ 	.short	0x0101
        /*0806*/ 	.byte	0xff
	.zero		1


	//   ....[110]....
        /*0808*/ 	.word	0x00006c60
        /*080c*/ 	.word	0x00000003
        /*0810*/ 	.word	0x00000060
        /*0814*/ 	.short	0x010a
        /*0816*/ 	.byte	0xff
	.zero		1


	//   ....[111]....
        /*0818*/ 	.word	0x00006d20
        /*081c*/ 	.word	0x00000003
        /*0820*/ 	.word	0x00000060
        /*0824*/ 	.short	0x010a
        /*0826*/ 	.byte	0xff
	.zero		1


	//   ....[112]....
        /*0828*/ 	.word	0x00007510
        /*082c*/ 	.word	0x00000052
        /*0830*/ 	.word	0x00000000
        /*0834*/ 	.short	0x0101
        /*0836*/ 	.byte	0xff
	.zero		1


	//   ....[113]....
        /*0838*/ 	.word	0x00007530
        /*083c*/ 	.word	0x00000053
        /*0840*/ 	.word	0x00000060
        /*0844*/ 	.short	0x010a
        /*0846*/ 	.byte	0xff
	.zero		1


	//   ....[114]....
        /*0848*/ 	.word	0x000075e0
        /*084c*/ 	.word	0x00000053
        /*0850*/ 	.word	0x00000060
        /*0854*/ 	.short	0x010a
        /*0856*/ 	.byte	0xff
	.zero		1


	//   ....[115]....
        /*0858*/ 	.word	0x00007dd0
        /*085c*/ 	.word	0x00000052
        /*0860*/ 	.word	0x00000000
        /*0864*/ 	.short	0x0101
        /*0866*/ 	.byte	0xff
	.zero		1


	//   ....[116]....
        /*0868*/ 	.word	0x00007df0
        /*086c*/ 	.word	0x00000058
        /*0870*/ 	.word	0x00000060
        /*0874*/ 	.short	0x010a
        /*0876*/ 	.byte	0xff
	.zero		1


	//   ....[117]....
        /*0878*/ 	.word	0x00007ea0
        /*087c*/ 	.word	0x00000058
        /*0880*/ 	.word	0x00000060
        /*0884*/ 	.short	0x010a
        /*0886*/ 	.byte	0xff
	.zero		1


	//   ....[118]....
        /*0888*/ 	.word	0x00008150
        /*088c*/ 	.word	0x0000004a
        /*0890*/ 	.word	0x00000000
        /*0894*/ 	.short	0x0101
        /*0896*/ 	.byte	0xff
	.zero		1


	//   ....[119]....
        /*0898*/ 	.word	0x000086e0
        /*089c*/ 	.word	0x00000002
        /*08a0*/ 	.word	0x00000000
        /*08a4*/ 	.short	0x0101
        /*08a6*/ 	.byte	0xff
	.zero		1


	//   ....[120]....
        /*08a8*/ 	.word	0x00008950
        /*08ac*/ 	.word	0x000000ff
        /*08b0*/ 	.word	0x00000000
        /*08b4*/ 	.short	0x0101
        /*08b6*/ 	.byte	0x04
	.zero		1


	//   ....[121]....
        /*08b8*/ 	.word	0x00008970
        /*08bc*/ 	.word	0x00000003
        /*08c0*/ 	.word	0x00000120
        /*08c4*/ 	.short	0x010a
        /*08c6*/ 	.byte	0xff
	.zero		1


	//   ....[122]....
        /*08c8*/ 	.word	0x000089d0
        /*08cc*/ 	.word	0x00000002
        /*08d0*/ 	.word	0x00000030
        /*08d4*/ 	.short	0x010a
        /*08d6*/ 	.byte	0xff
	.zero		1


	//   ....[123]....
        /*08d8*/ 	.word	0x00008a30
        /*08dc*/ 	.word	0x00000002
        /*08e0*/ 	.word	0x00000030
        /*08e4*/ 	.short	0x010a
        /*08e6*/ 	.byte	0xff
	.zero		1


	//   ....[124]....
        /*08e8*/ 	.word	0x00008a80
        /*08ec*/ 	.word	0x00000002
        /*08f0*/ 	.word	0x000000b0
        /*08f4*/ 	.short	0x010a
        /*08f6*/ 	.byte	0xff
	.zero		1


	//   ....[125]....
        /*08f8*/ 	.word	0x00008ae0
        /*08fc*/ 	.word	0x00000000
        /*0900*/ 	.word	0x00000000
        /*0904*/ 	.short	0x010a
        /*0906*/ 	.byte	0xff
	.zero		1


	//   ....[126]....
        /*0908*/ 	.word	0x00008b40
        /*090c*/ 	.word	0x00000000
        /*0910*/ 	.word	0x00000000
        /*0914*/ 	.short	0x010a
        /*0916*/ 	.byte	0xff
	.zero		1


	//   ....[127]....
        /*0918*/ 	.word	0x00008ba0
        /*091c*/ 	.word	0x00000000
        /*0920*/ 	.word	0x00000000
        /*0924*/ 	.short	0x010a
        /*0926*/ 	.byte	0xff
	.zero		1


	//   ....[128]....
        /*0928*/ 	.word	0x00008c00
        /*092c*/ 	.word	0x00000000
        /*0930*/ 	.word	0x00000000
        /*0934*/ 	.short	0x010a
        /*0936*/ 	.byte	0xff
	.zero		1


	//   ....[129]....
        /*0938*/ 	.word	0x00008c60
        /*093c*/ 	.word	0x00000000
        /*0940*/ 	.word	0x00000000
        /*0944*/ 	.short	0x010a
        /*0946*/ 	.byte	0xff
	.zero		1


	//   ....[130]....
        /*0948*/ 	.word	0x00008cb0
        /*094c*/ 	.word	0x00000000
        /*0950*/ 	.word	0x00000110
        /*0954*/ 	.short	0x010a
        /*0956*/ 	.byte	0xff
	.zero		1


	//   ....[131]....
        /*0958*/ 	.word	0x00008d10
        /*095c*/ 	.word	0x00000000
        /*0960*/ 	.word	0x000000c0
        /*0964*/ 	.short	0x010a
        /*0966*/ 	.byte	0xff
	.zero		1


	//   ....[132]....
        /*0968*/ 	.word	0x00008d60
        /*096c*/ 	.word	0x00000000
        /*0970*/ 	.word	0x000000b0
        /*0974*/ 	.short	0x010a
        /*0976*/ 	.byte	0xff
	.zero		1


	//   ....[133]....
        /*0978*/ 	.word	0x00008dc0
        /*097c*/ 	.word	0x00000000
        /*0980*/ 	.word	0x000000c0
        /*0984*/ 	.short	0x010a
        /*0986*/ 	.byte	0xff
	.zero		1


	//   ....[134]....
        /*0988*/ 	.word	0x00008e20
        /*098c*/ 	.word	0x00000004
        /*0990*/ 	.word	0x00000008
        /*0994*/ 	.short	0x010a
        /*0996*/ 	.byte	0xff
	.zero		1


	//   ....[135]....
        /*0998*/ 	.word	0x00008f00
        /*099c*/ 	.word	0x00000002
        /*09a0*/ 	.word	0x00000008
        /*09a4*/ 	.short	0x010a
        /*09a6*/ 	.byte	0xff
	.zero		1


	//   ....[136]....
        /*09a8*/ 	.word	0x00008f50
        /*09ac*/ 	.word	0x00000000
        /*09b0*/ 	.word	0x000000b0
        /*09b4*/ 	.short	0x010a
        /*09b6*/ 	.byte	0xff
	.zero		1


	//   ....[137]....
        /*09b8*/ 	.word	0x00008fb0
        /*09bc*/ 	.word	0x00000000
        /*09c0*/ 	.word	0x000000f0
        /*09c4*/ 	.short	0x010a
        /*09c6*/ 	.byte	0xff
	.zero		1


	//   ....[138]....
        /*09c8*/ 	.word	0x00009010
        /*09cc*/ 	.word	0x00000000
        /*09d0*/ 	.word	0x00000000
        /*09d4*/ 	.short	0x010a
        /*09d6*/ 	.byte	0xff
	.zero		1


	//   ....[139]....
        /*09d8*/ 	.word	0x00009070
        /*09dc*/ 	.word	0x00000000
        /*09e0*/ 	.word	0x00000000
        /*09e4*/ 	.short	0x010a
        /*09e6*/ 	.byte	0xff
	.zero		1


	//   ....[140]....
        /*09e8*/ 	.word	0x000090d0
        /*09ec*/ 	.word	0x00000000
        /*09f0*/ 	.word	0x00000000
        /*09f4*/ 	.short	0x010a
        /*09f6*/ 	.byte	0xff
	.zero		1


	//   ....[141]....
        /*09f8*/ 	.word	0x00009130
        /*09fc*/ 	.word	0x00000000
        /*0a00*/ 	.word	0x00000000
        /*0a04*/ 	.short	0x010a
        /*0a06*/ 	.byte	0xff
	.zero		1


	//   ....[142]....
        /*0a08*/ 	.word	0x00009190
        /*0a0c*/ 	.word	0x00000000
        /*0a10*/ 	.word	0x00000130
        /*0a14*/ 	.short	0x010a
        /*0a16*/ 	.byte	0xff
	.zero		1


	//   ....[143]....
        /*0a18*/ 	.word	0x000091e0
        /*0a1c*/ 	.word	0x00000000
        /*0a20*/ 	.word	0x000000b0
        /*0a24*/ 	.short	0x010a
        /*0a26*/ 	.byte	0xff
	.zero		1


	//   ....[144]....
        /*0a28*/ 	.word	0x00009240
        /*0a2c*/ 	.word	0x00000000
        /*0a30*/ 	.word	0x000000a8
        /*0a34*/ 	.short	0x010a
        /*0a36*/ 	.byte	0xff
	.zero		1


	//   ....[145]....
        /*0a38*/ 	.word	0x000092a0
        /*0a3c*/ 	.word	0x00000003
        /*0a40*/ 	.word	0x00000080
        /*0a44*/ 	.short	0x010a
        /*0a46*/ 	.byte	0xff
	.zero		1


	//   ....[146]....
        /*0a48*/ 	.word	0x00009300
        /*0a4c*/ 	.word	0x00000003
        /*0a50*/ 	.word	0x00000088
        /*0a54*/ 	.short	0x010a
        /*0a56*/ 	.byte	0xff
	.zero		1


	//   ....[147]....
        /*0a58*/ 	.word	0x00009360
        /*0a5c*/ 	.word	0x00000003
        /*0a60*/ 	.word	0x00000090
        /*0a64*/ 	.short	0x010a
        /*0a66*/ 	.byte	0xff
	.zero		1


	//   ....[148]....
        /*0a68*/ 	.word	0x000093c0
        /*0a6c*/ 	.word	0x00000003
        /*0a70*/ 	.word	0x00000098
        /*0a74*/ 	.short	0x010a
        /*0a76*/ 	.byte	0xff
	.zero		1


	//   ....[149]....
        /*0a78*/ 	.word	0x00009420
        /*0a7c*/ 	.word	0x00000000
        /*0a80*/ 	.word	0x00000080
        /*0a84*/ 	.short	0x010a
        /*0a86*/ 	.byte	0xff
	.zero		1


	//   ....[150]....
        /*0a88*/ 	.word	0x00009480
        /*0a8c*/ 	.word	0x00000000
        /*0a90*/ 	.word	0x00000088
        /*0a94*/ 	.short	0x010a
        /*0a96*/ 	.byte	0xff
	.zero		1


	//   ....[151]....
        /*0a98*/ 	.word	0x000094e0
        /*0a9c*/ 	.word	0x00000000
        /*0aa0*/ 	.word	0x00000090
        /*0aa4*/ 	.short	0x010a
        /*0aa6*/ 	.byte	0xff
	.zero		1


	//   ....[152]....
        /*0aa8*/ 	.word	0x00009530
        /*0aac*/ 	.word	0x00000000
        /*0ab0*/ 	.word	0x000000b0
        /*0ab4*/ 	.short	0x010a
        /*0ab6*/ 	.byte	0xff
	.zero		1


	//   ....[153]....
        /*0ab8*/ 	.word	0x00009590
        /*0abc*/ 	.word	0x00000000
        /*0ac0*/ 	.word	0x00000060
        /*0ac4*/ 	.short	0x010a
        /*0ac6*/ 	.byte	0xff
	.zero		1


	//   ....[154]....
        /*0ac8*/ 	.word	0x000095e0
        /*0acc*/ 	.word	0x0000004a
        /*0ad0*/ 	.word	0x000000d0
        /*0ad4*/ 	.short	0x010a
        /*0ad6*/ 	.byte	0xff
	.zero		1


	//   ....[155]....
        /*0ad8*/ 	.word	0x00009630
        /*0adc*/ 	.word	0x00000003
        /*0ae0*/ 	.word	0x00000060
        /*0ae4*/ 	.short	0x010a
        /*0ae6*/ 	.byte	0xff
	.zero		1


	//   ....[156]....
        /*0ae8*/ 	.word	0x00009680
        /*0aec*/ 	.word	0x00000053
        /*0af0*/ 	.word	0x00000060
        /*0af4*/ 	.short	0x010a
        /*0af6*/ 	.byte	0xff
	.zero		1


	//   ....[157]....
        /*0af8*/ 	.word	0x000096d0
        /*0afc*/ 	.word	0x00000058
        /*0b00*/ 	.word	0x00000060
        /*0b04*/ 	.short	0x010a
        /*0b06*/ 	.byte	0xff
	.zero		1


	//----- nvinfo : EIATTR_NUM_MBARRIERS
	.align		4
.L_47:
        /*0b08*/ 	.byte	0x03, 0x38
        /*0b0a*/ 	.short	0x0027


	//----- nvinfo : EIATTR_EXIT_INSTR_OFFSETS
	.align		4
        /*0b0c*/ 	.byte	0x04, 0x1c
        /*0b0e*/ 	.short	(.L_49 - .L_48)


	//   ....[0]....
.L_48:
        /*0b10*/ 	.word	0x00002960


	//   ....[1]....
        /*0b14*/ 	.word	0x00002e60


	//   ....[2]....
        /*0b18*/ 	.word	0x00002ec0


	//   ....[3]....
        /*0b1c*/ 	.word	0x00004240


	//   ....[4]....
        /*0b20*/ 	.word	0x00005430


	//   ....[5]....
        /*0b24*/ 	.word	0x00005470


	//   ....[6]....
        /*0b28*/ 	.word	0x00008840


	//   ....[7]....
        /*0b2c*/ 	.word	0x000088c0


	//   ....[8]....
        /*0b30*/ 	.word	0x000088f0


	//   ....[9]....
        /*0b34*/ 	.word	0x00008960


	//----- nvinfo : EIATTR_MAX_THREADS
	.align		4
.L_49:
        /*0b38*/ 	.byte	0x04, 0x05
        /*0b3a*/ 	.short	(.L_51 - .L_50)
.L_50:
        /*0b3c*/ 	.word	0x00000100
        /*0b40*/ 	.word	0x00000001
        /*0b44*/ 	.word	0x00000001


	//----- nvinfo : EIATTR_CRS_STACK_SIZE
	.align		4
.L_51:
        /*0b48*/ 	.byte	0x04, 0x1e
        /*0b4a*/ 	.short	(.L_53 - .L_52)
.L_52:
        /*0b4c*/ 	.word	0x00000000


	//----- nvinfo : EIATTR_CBANK_PARAM_SIZE
	.align		4
.L_53:
        /*0b50*/ 	.byte	0x03, 0x19
        /*0b52*/ 	.short	0x0800


	//----- nvinfo : EIATTR_PARAM_CBANK
	.align		4
        /*0b54*/ 	.byte	0x04, 0x0a
        /*0b56*/ 	.short	(.L_55 - .L_54)
	.align		4
.L_54:
        /*0b58*/ 	.word	index@(.nv.constant0._ZN7cutlass13device_kernelINS_4gemm6kernel13GemmUniversalIN4cute5tupleIJiiiiEEENS1_10collective13CollectiveMmaINS1_35MainloopSm100TmaUmmaWarpSpecializedILi6ELi2ELi4ENS5_IJNS4_1CILi2EEENSA_ILi1EEESC_EEEEENS5_IJNSA_ILi128EEESF_NSA_ILi64EEEEEENS_6half_tENS5_IJlSC_lEEESI_SJ_NS4_8TiledMMAINS4_8MMA_AtomIJNS4_26SM100_MMA_F16BF16_2x1SM_SSISI_SI_fLi128ELi128ELNS4_4UMMA5MajorE0ELSO_0ELNSN_7ScaleInE0ELSP_0EEEEEENS4_6LayoutINS5_IJSC_SC_SC_EEENS5_IJNSA_ILi0EEESU_SU_EEEEENS5_IJNS4_10UnderscoreESX_SX_EEEEENS4_18SM100_TMA_2SM_LOADENS4_14ComposedLayoutINS4_7SwizzleILi3ELi4ELi3EEENS4_18smem_ptr_flag_bitsILi16EEENSS_INS5_IJNSA_ILi8EEESG_EEENS5_IJSG_SC_EEEEEEEvNS4_8identityES10_S1A_vS1B_EENS_8epilogue10collective18CollectiveEpilogueINS1D_23Sm100TmaWarpSpecializedILi4ELi2ELi16ELb1ELb0EEEJNS5_IJSG_SF_SG_EEENS5_IJNSS_ISG_SC_EENSS_INS5_IJNSA_ILi16EEESB_EEENS5_IJSC_SG_EEEEEEEESI_SJ_SI_SJ_NS1D_6fusion15FusionCallbacksIS1H_NS1P_17LinearCombinationISI_fSI_fLNS_15FloatRoundStyleE2EEES1I_S1O_JEEENS4_5SM1004TMEM4LOAD26SM100_TMEM_LOAD_32dp32b16xENS4_13SM90_TMA_LOADENS11_INS12_ILi1ELi4ELi3EEES15_NSS_INS5_IJS16_S1K_EEENS5_IJS1K_SC_EEEEEEENS4_39AutoVectorizingCopyWithAssumedAlignmentILi128EEENS4_14SM90_TMA_STOREES24_S26_S26_EEEvvEEEEvNT_6ParamsE)
        /*0b5c*/ 	.short	0x0380
        /*0b5e*/ 	.short	0x0800


	//----- nvinfo : EIATTR_SW_WAR
	.align		4
.L_55:
        /*0b60*/ 	.byte	0x04, 0x36
        /*0b62*/ 	.short	(.L_57 - .L_56)
.L_56:
        /*0b64*/ 	.word	0x00000008
.L_57:


//--------------------- .nv.callgraph             --------------------------
	.section	.nv.callgraph,"",@"SHT_CUDA_CALLGRAPH"
	.align	4
	.sectionentsize	8
	.align		4
        /*0000*/ 	.word	0x00000000
	.align		4
        /*0004*/ 	.word	0xffffffff
	.align		4
        /*0008*/ 	.word	index@(_ZN7cutlass13device_kernelINS_4gemm6kernel13GemmUniversalIN4cute5tupleIJiiiiEEENS1_10collective13CollectiveMmaINS1_35MainloopSm100TmaUmmaWarpSpecializedILi6ELi2ELi4ENS5_IJNS4_1CILi2EEENSA_ILi1EEESC_EEEEENS5_IJNSA_ILi128EEESF_NSA_ILi64EEEEEENS_6half_tENS5_IJlSC_lEEESI_SJ_NS4_8TiledMMAINS4_8MMA_AtomIJNS4_26SM100_MMA_F16BF16_2x1SM_SSISI_SI_fLi128ELi128ELNS4_4UMMA5MajorE0ELSO_0ELNSN_7ScaleInE0ELSP_0EEEEEENS4_6LayoutINS5_IJSC_SC_SC_EEENS5_IJNSA_ILi0EEESU_SU_EEEEENS5_IJNS4_10UnderscoreESX_SX_EEEEENS4_18SM100_TMA_2SM_LOADENS4_14ComposedLayoutINS4_7SwizzleILi3ELi4ELi3EEENS4_18smem_ptr_flag_bitsILi16EEENSS_INS5_IJNSA_ILi8EEESG_EEENS5_IJSG_SC_EEEEEEEvNS4_8identityES10_S1A_vS1B_EENS_8epilogue10collective18CollectiveEpilogueINS1D_23Sm100TmaWarpSpecializedILi4ELi2ELi16ELb1ELb0EEEJNS5_IJSG_SF_SG_EEENS5_IJNSS_ISG_SC_EENSS_INS5_IJNSA_ILi16EEESB_EEENS5_IJSC_SG_EEEEEEEESI_SJ_SI_SJ_NS1D_6fusion15FusionCallbacksIS1H_NS1P_17LinearCombinationISI_fSI_fLNS_15FloatRoundStyleE2EEES1I_S1O_JEEENS4_5SM1004TMEM4LOAD26SM100_TMEM_LOAD_32dp32b16xENS4_13SM90_TMA_LOADENS11_INS12_ILi1ELi4ELi3EEES15_NSS_INS5_IJS16_S1K_EEENS5_IJS1K_SC_EEEEEEENS4_39AutoVectorizingCopyWithAssumedAlignmentILi128EEENS4_14SM90_TMA_STOREES24_S26_S26_EEEvvEEEEvNT_6ParamsE)
	.align		4
        /*000c*/ 	.word	index@(__assertfail)
	.align		4
        /*0010*/ 	.word	0x00000000
	.align		4
        /*0014*/ 	.word	0xfffffffe
	.align		4
        /*0018*/ 	.word	0x00000000
	.align		4
        /*001c*/ 	.word	0xfffffffd
	.align		4
        /*0020*/ 	.word	0x00000000
	.align		4
        /*0024*/ 	.word	0xfffffffc


//--------------------- .nv.constant4             --------------------------
	.section	.nv.constant4,"a",@progbits
	.align	8
	.align		8
.nv.constant4:
        /*0000*/ 	.dword	__assertfail
	.align		8
        /*0008*/ 	.dword	__unnamed_1
	.align		8
        /*0010*/ 	.dword	__unnamed_2
	.align		8
        /*0018*/ 	.dword	_ZN40_INTERNAL_e3279fd8_4_k_cu_e524f11e_278304cuda3std3__45__cpo5beginE
	.align		8
        /*0020*/ 	.dword	_ZN40_INTERNAL_e3279fd8_4_k_cu_e524f11e_278304cuda3std3__45__cpo3endE
	.align		8
        /*0028*/ 	.dword	_ZN40_INTERNAL_e3279fd8_4_k_cu_e524f11e_278304cuda3std3__45__cpo6cbeginE
	.align		8
        /*0030*/ 	.dword	_ZN40_INTERNAL_e3279fd8_4_k_cu_e524f11e_278304cuda3std3__45__cpo4cendE
	.align		8
        /*0038*/ 	.dword	_ZN40_INTERNAL_e3279fd8_4_k_cu_e524f11e_278304cuda3std3__442_GLOBAL__N__e3279fd8_4_k_cu_e524f11e_278306ignoreE
	.align		8
        /*0040*/ 	.dword	_ZN40_INTERNAL_e3279fd8_4_k_cu_e524f11e_278304cuda3std3__419piecewise_constructE
	.align		8
        /*0048*/ 	.dword	_ZN40_INTERNAL_e3279fd8_4_k_cu_e524f11e_278304cuda3std3__48in_placeE
	.align		8
        /*0050*/ 	.dword	_ZN40_INTERNAL_e3279fd8_4_k_cu_e524f11e_278304cuda3std6ranges3__45__cpo4swapE
	.align		8
        /*0058*/ 	.dword	_ZN40_INTERNAL_e3279fd8_4_k_cu_e524f11e_278304cuda3std6ranges3__45__cpo9iter_moveE
	.align		8
        /*0060*/ 	.dword	_ZN40_INTERNAL_e3279fd8_4_k_cu_e524f11e_278304cute7productE
	.align		8
        /*0068*/ 	.dword	_ZN40_INTERNAL_e3279fd8_4_k_cu_e524f11e_278304cute1_E
	.align		8
        /*0070*/ 	.dword	$str$25
	.align		8
        /*0078*/ 	.dword	$str$26
	.align		8
        /*0080*/ 	.dword	$str$27
	.align		8
        /*0088*/ 	.dword	$str$28


//--------------------- .text._ZN7cutlass13device_kernelINS_4gemm6kernel13GemmUniversalIN4cute5tupleIJiiiiEEENS1_10collective13CollectiveMmaINS1_35MainloopSm100TmaUmmaWarpSpecializedILi6ELi2ELi4ENS5_IJNS4_1CILi2EEENSA_ILi1EEESC_EEEEENS5_IJNSA_ILi128EEESF_NSA_ILi64EEEEEENS_6half_tENS5_IJlSC_lEEESI_SJ_NS4_8TiledMMAINS4_8MMA_AtomIJNS4_26SM100_MMA_F16BF16_2x1SM_SSISI_SI_fLi128ELi128ELNS4_4UMMA5MajorE0ELSO_0ELNSN_7ScaleInE0ELSP_0EEEEEENS4_6LayoutINS5_IJSC_SC_SC_EEENS5_IJNSA_ILi0EEESU_SU_EEEEENS5_IJNS4_10UnderscoreESX_SX_EEEEENS4_18SM100_TMA_2SM_LOADENS4_14ComposedLayoutINS4_7SwizzleILi3ELi4ELi3EEENS4_18smem_ptr_flag_bitsILi16EEENSS_INS5_IJNSA_ILi8EEESG_EEENS5_IJSG_SC_EEEEEEEvNS4_8identityES10_S1A_vS1B_EENS_8epilogue10collective18CollectiveEpilogueINS1D_23Sm100TmaWarpSpecializedILi4ELi2ELi16ELb1ELb0EEEJNS5_IJSG_SF_SG_EEENS5_IJNSS_ISG_SC_EENSS_INS5_IJNSA_ILi16EEESB_EEENS5_IJSC_SG_EEEEEEEESI_SJ_SI_SJ_NS1D_6fusion15FusionCallbacksIS1H_NS1P_17LinearCombinationISI_fSI_fLNS_15FloatRoundStyleE2EEES1I_S1O_JEEENS4_5SM1004TMEM4LOAD26SM100_TMEM_LOAD_32dp32b16xENS4_13SM90_TMA_LOADENS11_INS12_ILi1ELi4ELi3EEES15_NSS_INS5_IJS16_S1K_EEENS5_IJS1K_SC_EEEEEEENS4_39AutoVectorizingCopyWithAssumedAlignmentILi128EEENS4_14SM90_TMA_STOREES24_S26_S26_EEEvvEEEEvNT_6ParamsE --------------------------
	.section	.text._ZN7cutlass13device_kernelINS_4gemm6kernel13GemmUniversalIN4cute5tupleIJiiiiEEENS1_10collective13CollectiveMmaINS1_35MainloopSm100TmaUmmaWarpSpecializedILi6ELi2ELi4ENS5_IJNS4_1CILi2EEENSA_ILi1EEESC_EEEEENS5_IJNSA_ILi128EEESF_NSA_ILi64EEEEEENS_6half_tENS5_IJlSC_lEEESI_SJ_NS4_8TiledMMAINS4_8MMA_AtomIJNS4_26SM100_MMA_F16BF16_2x1SM_SSISI_SI_fLi128ELi128ELNS4_4UMMA5MajorE0ELSO_0ELNSN_7ScaleInE0ELSP_0EEEEEENS4_6LayoutINS5_IJSC_SC_SC_EEENS5_IJNSA_ILi0EEESU_SU_EEEEENS5_IJNS4_10UnderscoreESX_SX_EEEEENS4_18SM100_TMA_2SM_LOADENS4_14ComposedLayoutINS4_7SwizzleILi3ELi4ELi3EEENS4_18smem_ptr_flag_bitsILi16EEENSS_INS5_IJNSA_ILi8EEESG_EEENS5_IJSG_SC_EEEEEEEvNS4_8identityES10_S1A_vS1B_EENS_8epilogue10collective18CollectiveEpilogueINS1D_23Sm100TmaWarpSpecializedILi4ELi2ELi16ELb1ELb0EEEJNS5_IJSG_SF_SG_EEENS5_IJNSS_ISG_SC_EENSS_INS5_IJNSA_ILi16EEESB_EEENS5_IJSC_SG_EEEEEEEESI_SJ_SI_SJ_NS1D_6fusion15FusionCallbacksIS1H_NS1P_17LinearCombinationISI_fSI_fLNS_15FloatRoundStyleE2EEES1I_S1O_JEEENS4_5SM1004TMEM4LOAD26SM100_TMEM_LOAD_32dp32b16xENS4_13SM90_TMA_LOADENS11_INS12_ILi1ELi4ELi3EEES15_NSS_INS5_IJS16_S1K_EEENS5_IJS1K_SC_EEEEEEENS4_39AutoVectorizingCopyWithAssumedAlignmentILi128EEENS4_14SM90_TMA_STOREES24_S26_S26_EEEvvEEEEvNT_6ParamsE,"ax",@progbits
	.align	128
.text._ZN7cutlass13device_kernelINS_4gemm6kernel13GemmUniversalIN4cute5tupleIJiiiiEEENS1_10collective13CollectiveMmaINS1_35MainloopSm100TmaUmmaWarpSpecializedILi6ELi2ELi4ENS5_IJNS4_1CILi2EEENSA_ILi1EEESC_EEEEENS5_IJNSA_ILi128EEESF_NSA_ILi64EEEEEENS_6half_tENS5_IJlSC_lEEESI_SJ_NS4_8TiledMMAINS4_8MMA_AtomIJNS4_26SM100_MMA_F16BF16_2x1SM_SSISI_SI_fLi128ELi128ELNS4_4UMMA5MajorE0ELSO_0ELNSN_7ScaleInE0ELSP_0EEEEEENS4_6LayoutINS5_IJSC_SC_SC_EEENS5_IJNSA_ILi0EEESU_SU_EEEEENS5_IJNS4_10UnderscoreESX_SX_EEEEENS4_18SM100_TMA_2SM_LOADENS4_14ComposedLayoutINS4_7SwizzleILi3ELi4ELi3EEENS4_18smem_ptr_flag_bitsILi16EEENSS_INS5_IJNSA_ILi8EEESG_EEENS5_IJSG_SC_EEEEEEEvNS4_8identityES10_S1A_vS1B_EENS_8epilogue10collective18CollectiveEpilogueINS1D_23Sm100TmaWarpSpecializedILi4ELi2ELi16ELb1ELb0EEEJNS5_IJSG_SF_SG_EEENS5_IJNSS_ISG_SC_EENSS_INS5_IJNSA_ILi16EEESB_EEENS5_IJSC_SG_EEEEEEEESI_SJ_SI_SJ_NS1D_6fusion15FusionCallbacksIS1H_NS1P_17LinearCombinationISI_fSI_fLNS_15FloatRoundStyleE2EEES1I_S1O_JEEENS4_5SM1004TMEM4LOAD26SM100_TMEM_LOAD_32dp32b16xENS4_13SM90_TMA_LOADENS11_INS12_ILi1ELi4ELi3EEES15_NSS_INS5_IJS16_S1K_EEENS5_IJS1K_SC_EEEEEEENS4_39AutoVectorizingCopyWithAssumedAlignmentILi128EEENS4_14SM90_TMA_STOREES24_S26_S26_EEEvvEEEEvNT_6ParamsE:
        .type           _ZN7cutlass13device_kernelINS_4gemm6kernel13GemmUniversalIN4cute5tupleIJiiiiEEENS1_10collective13CollectiveMmaINS1_35MainloopSm100TmaUmmaWarpSpecializedILi6ELi2ELi4ENS5_IJNS4_1CILi2EEENSA_ILi1EEESC_EEEEENS5_IJNSA_ILi128EEESF_NSA_ILi64EEEEEENS_6half_tENS5_IJlSC_lEEESI_SJ_NS4_8TiledMMAINS4_8MMA_AtomIJNS4_26SM100_MMA_F16BF16_2x1SM_SSISI_SI_fLi128ELi128ELNS4_4UMMA5MajorE0ELSO_0ELNSN_7ScaleInE0ELSP_0EEEEEENS4_6LayoutINS5_IJSC_SC_SC_EEENS5_IJNSA_ILi0EEESU_SU_EEEEENS5_IJNS4_10UnderscoreESX_SX_EEEEENS4_18SM100_TMA_2SM_LOADENS4_14ComposedLayoutINS4_7SwizzleILi3ELi4ELi3EEENS4_18smem_ptr_flag_bitsILi16EEENSS_INS5_IJNSA_ILi8EEESG_EEENS5_IJSG_SC_EEEEEEEvNS4_8identityES10_S1A_vS1B_EENS_8epilogue10collective18CollectiveEpilogueINS1D_23Sm100TmaWarpSpecializedILi4ELi2ELi16ELb1ELb0EEEJNS5_IJSG_SF_SG_EEENS5_IJNSS_ISG_SC_EENSS_INS5_IJNSA_ILi16EEESB_EEENS5_IJSC_SG_EEEEEEEESI_SJ_SI_SJ_NS1D_6fusion15FusionCallbacksIS1H_NS1P_17LinearCombinationISI_fSI_fLNS_15FloatRoundStyleE2EEES1I_S1O_JEEENS4_5SM1004TMEM4LOAD26SM100_TMEM_LOAD_32dp32b16xENS4_13SM90_TMA_LOADENS11_INS12_ILi1ELi4ELi3EEES15_NSS_INS5_IJS16_S1K_EEENS5_IJS1K_SC_EEEEEEENS4_39AutoVectorizingCopyWithAssumedAlignmentILi128EEENS4_14SM90_TMA_STOREES24_S26_S26_EEEvvEEEEvNT_6ParamsE,@function
        .size           _ZN7cutlass13device_kernelINS_4gemm6kernel13GemmUniversalIN4cute5tupleIJiiiiEEENS1_10collective13CollectiveMmaINS1_35MainloopSm100TmaUmmaWarpSpecializedILi6ELi2ELi4ENS5_IJNS4_1CILi2EEENSA_ILi1EEESC_EEEEENS5_IJNSA_ILi128EEESF_NSA_ILi64EEEEEENS_6half_tENS5_IJlSC_lEEESI_SJ_NS4_8TiledMMAINS4_8MMA_AtomIJNS4_26SM100_MMA_F16BF16_2x1SM_SSISI_SI_fLi128ELi128ELNS4_4UMMA5MajorE0ELSO_0ELNSN_7ScaleInE0ELSP_0EEEEEENS4_6LayoutINS5_IJSC_SC_SC_EEENS5_IJNSA_ILi0EEESU_SU_EEEEENS5_IJNS4_10UnderscoreESX_SX_EEEEENS4_18SM100_TMA_2SM_LOADENS4_14ComposedLayoutINS4_7SwizzleILi3ELi4ELi3EEENS4_18smem_ptr_flag_bitsILi16EEENSS_INS5_IJNSA_ILi8EEESG_EEENS5_IJSG_SC_EEEEEEEvNS4_8identityES10_S1A_vS1B_EENS_8epilogue10collective18CollectiveEpilogueINS1D_23Sm100TmaWarpSpecializedILi4ELi2ELi16ELb1ELb0EEEJNS5_IJSG_SF_SG_EEENS5_IJNSS_ISG_SC_EENSS_INS5_IJNSA_ILi16EEESB_EEENS5_IJSC_SG_EEEEEEEESI_SJ_SI_SJ_NS1D_6fusion15FusionCallbacksIS1H_NS1P_17LinearCombinationISI_fSI_fLNS_15FloatRoundStyleE2EEES1I_S1O_JEEENS4_5SM1004TMEM4LOAD26SM100_TMEM_LOAD_32dp32b16xENS4_13SM90_TMA_LOADENS11_INS12_ILi1ELi4ELi3EEES15_NSS_INS5_IJS16_S1K_EEENS5_IJS1K_SC_EEEEEEENS4_39AutoVectorizingCopyWithAssumedAlignmentILi128EEENS4_14SM90_TMA_STOREES24_S26_S26_EEEvvEEEEvNT_6ParamsE,(.L_x_203 - _ZN7cutlass13device_kernelINS_4gemm6kernel13GemmUniversalIN4cute5tupleIJiiiiEEENS1_10collective13CollectiveMmaINS1_35MainloopSm100TmaUmmaWarpSpecializedILi6ELi2ELi4ENS5_IJNS4_1CILi2EEENSA_ILi1EEESC_EEEEENS5_IJNSA_ILi128EEESF_NSA_ILi64EEEEEENS_6half_tENS5_IJlSC_lEEESI_SJ_NS4_8TiledMMAINS4_8MMA_AtomIJNS4_26SM100_MMA_F16BF16_2x1SM_SSISI_SI_fLi128ELi128ELNS4_4UMMA5MajorE0ELSO_0ELNSN_7ScaleInE0ELSP_0EEEEEENS4_6LayoutINS5_IJSC_SC_SC_EEENS5_IJNSA_ILi0EEESU_SU_EEEEENS5_IJNS4_10UnderscoreESX_SX_EEEEENS4_18SM100_TMA_2SM_LOADENS4_14ComposedLayoutINS4_7SwizzleILi3ELi4ELi3EEENS4_18smem_ptr_flag_bitsILi16EEENSS_INS5_IJNSA_ILi8EEESG_EEENS5_IJSG_SC_EEEEEEEvNS4_8identityES10_S1A_vS1B_EENS_8epilogue10collective18CollectiveEpilogueINS1D_23Sm100TmaWarpSpecializedILi4ELi2ELi16ELb1ELb0EEEJNS5_IJSG_SF_SG_EEENS5_IJNSS_ISG_SC_EENSS_INS5_IJNSA_ILi16EEESB_EEENS5_IJSC_SG_EEEEEEEESI_SJ_SI_SJ_NS1D_6fusion15FusionCallbacksIS1H_NS1P_17LinearCombinationISI_fSI_fLNS_15FloatRoundStyleE2EEES1I_S1O_JEEENS4_5SM1004TMEM4LOAD26SM100_TMEM_LOAD_32dp32b16xENS4_13SM90_TMA_LOADENS11_INS12_ILi1ELi4ELi3EEES15_NSS_INS5_IJS16_S1K_EEENS5_IJS1K_SC_EEEEEEENS4_39AutoVectorizingCopyWithAssumedAlignmentILi128EEENS4_14SM90_TMA_STOREES24_S26_S26_EEEvvEEEEvNT_6ParamsE)
        .other          _ZN7cutlass13device_kernelINS_4gemm6kernel13GemmUniversalIN4cute5tupleIJiiiiEEENS1_10collective13CollectiveMmaINS1_35MainloopSm100TmaUmmaWarpSpecializedILi6ELi2ELi4ENS5_IJNS4_1CILi2EEENSA_ILi1EEESC_EEEEENS5_IJNSA_ILi128EEESF_NSA_ILi64EEEEEENS_6half_tENS5_IJlSC_lEEESI_SJ_NS4_8TiledMMAINS4_8MMA_AtomIJNS4_26SM100_MMA_F16BF16_2x1SM_SSISI_SI_fLi128ELi128ELNS4_4UMMA5MajorE0ELSO_0ELNSN_7ScaleInE0ELSP_0EEEEEENS4_6LayoutINS5_IJSC_SC_SC_EEENS5_IJNSA_ILi0EEESU_SU_EEEEENS5_IJNS4_10UnderscoreESX_SX_EEEEENS4_18SM100_TMA_2SM_LOADENS4_14ComposedLayoutINS4_7SwizzleILi3ELi4ELi3EEENS4_18smem_ptr_flag_bitsILi16EEENSS_INS5_IJNSA_ILi8EEESG_EEENS5_IJSG_SC_EEEEEEEvNS4_8identityES10_S1A_vS1B_EENS_8epilogue10collective18CollectiveEpilogueINS1D_23Sm100TmaWarpSpecializedILi4ELi2ELi16ELb1ELb0EEEJNS5_IJSG_SF_SG_EEENS5_IJNSS_ISG_SC_EENSS_INS5_IJNSA_ILi16EEESB_EEENS5_IJSC_SG_EEEEEEEESI_SJ_SI_SJ_NS1D_6fusion15FusionCallbacksIS1H_NS1P_17LinearCombinationISI_fSI_fLNS_15FloatRoundStyleE2EEES1I_S1O_JEEENS4_5SM1004TMEM4LOAD26SM100_TMEM_LOAD_32dp32b16xENS4_13SM90_TMA_LOADENS11_INS12_ILi1ELi4ELi3EEES15_NSS_INS5_IJS16_S1K_EEENS5_IJS1K_SC_EEEEEEENS4_39AutoVectorizingCopyWithAssumedAlignmentILi128EEENS4_14SM90_TMA_STOREES24_S26_S26_EEEvvEEEEvNT_6ParamsE,@"STO_CUDA_ENTRY STV_DEFAULT"
_ZN7cutlass13device_kernelINS_4gemm6kernel13GemmUniversalIN4cute5tupleIJiiiiEEENS1_10collective13CollectiveMmaINS1_35MainloopSm100TmaUmmaWarpSpecializedILi6ELi2ELi4ENS5_IJNS4_1CILi2EEENSA_ILi1EEESC_EEEEENS5_IJNSA_ILi128EEESF_NSA_ILi64EEEEEENS_6half_tENS5_IJlSC_lEEESI_SJ_NS4_8TiledMMAINS4_8MMA_AtomIJNS4_26SM100_MMA_F16BF16_2x1SM_SSISI_SI_fLi128ELi128ELNS4_4UMMA5MajorE0ELSO_0ELNSN_7ScaleInE0ELSP_0EEEEEENS4_6LayoutINS5_IJSC_SC_SC_EEENS5_IJNSA_ILi0EEESU_SU_EEEEENS5_IJNS4_10UnderscoreESX_SX_EEEEENS4_18SM100_TMA_2SM_LOADENS4_14ComposedLayoutINS4_7SwizzleILi3ELi4ELi3EEENS4_18smem_ptr_flag_bitsILi16EEENSS_INS5_IJNSA_ILi8EEESG_EEENS5_IJSG_SC_EEEEEEEvNS4_8identityES10_S1A_vS1B_EENS_8epilogue10collective18CollectiveEpilogueINS1D_23Sm100TmaWarpSpecializedILi4ELi2ELi16ELb1ELb0EEEJNS5_IJSG_SF_SG_EEENS5_IJNSS_ISG_SC_EENSS_INS5_IJNSA_ILi16EEESB_EEENS5_IJSC_SG_EEEEEEEESI_SJ_SI_SJ_NS1D_6fusion15FusionCallbacksIS1H_NS1P_17LinearCombinationISI_fSI_fLNS_15FloatRoundStyleE2EEES1I_S1O_JEEENS4_5SM1004TMEM4LOAD26SM100_TMEM_LOAD_32dp32b16xENS4_13SM90_TMA_LOADENS11_INS12_ILi1ELi4ELi3EEES15_NSS_INS5_IJS16_S1K_EEENS5_IJS1K_SC_EEEEEEENS4_39AutoVectorizingCopyWithAssumedAlignmentILi128EEENS4_14SM90_TMA_STOREES24_S26_S26_EEEvvEEEEvNT_6ParamsE:
[----:B------:R-:W1:Y:S01]  /*0000*/  LDC R1, c[0x0][0x37c] ;  /* 0x0000df00ff017b82 */ /* 0x000e620000000800 */
[----:B------:R-:W2:Y:S01]  /*0010*/  S2R R72, SR_TID.X ;  /* 0x0000000000487919 */ /* 0x000ea20000002100 */
[----:B------:R-:W3:Y:S06]  /*0020*/  LDCU.64 UR6, c[0x0][0x890] ;  /* 0x00011200ff0677ac */ /* 0x000eec0008000a00 */
[----:B------:R-:W4:Y:S01]  /*0030*/  S2UR UR37, SR_CgaCtaId ;  /* 0x00000000002579c3 */ /* 0x000f220000008800 */
[----:B------:R-:W-:Y:S02]  /*0040*/  PRMT R59, RZ, 0x7610, R59 ;  /* 0x00007610ff3b7816 */ /* 0x000fe4000000003b */
[----:B------:R-:W-:Y:S01]  /*0050*/  ELECT P1, URZ, PT ;  /* 0x0000000000ff782f */ /* 0x000fe20003820000 */
[----:B------:R-:W1:Y:S01]  /*0060*/  LDCU.64 UR46, c[0x0][0x358] ;  /* 0x00006b00ff2e77ac */ /* 0x000e620008000a00 */
[----:B---3--:R-:W-:-:S04]  /*0070*/  UISETP.NE.U32.AND UP0, UPT, UR6, URZ, UPT ;  /* 0x000000ff0600728c */ /* 0x008fc8000bf05070 */
[----:B------:R-:W-:Y:S02]  /*0080*/  UISETP.NE.AND.EX UP0, UPT, UR7, URZ, UPT, UP0 ;  /* 0x000000ff0700728c */ /* 0x000fe4000bf05300 */
[----:B----4-:R-:W-:Y:S02]  /*0090*/  ULOP3.LUT UR5, UR37, 0x1, URZ, 0xc0, !UPT ;  /* 0x0000000125057892 */ /* 0x010fe4000f8ec0ff */
[----:B------:R-:W-:Y:S01]  /*00a0*/  ULOP3.LUT UR4, UR37, 0x1, URZ, 0x3c, !UPT ;  /* 0x0000000125047892 */ /* 0x000fe2000f8e3cff */
[----:B--2---:R-:W-:-:S05]  /*00b0*/  SHF.R.U32.HI R66, RZ, 0x5, R72 ;  /* 0x00000005ff427819 */ /* 0x004fca0000011648 */
[----:B------:R-:W2:Y:S02]  /*00c0*/  SHFL.IDX PT, R0, R66, RZ, 0x1f ;  /* 0x00001fff42007589 */ /* 0x000ea400000e0000 */
[----:B--2---:R-:W-:Y:S01]  /*00d0*/  R2UR UR10, R0 ;  /* 0x00000000000a72ca */ /* 0x004fe200000e0000 */
[----:B-1----:R-:W-:-:S14]  /*00e0*/  BRA.U UP0, `(.L_x_0) ;  /* 0x00000001002c7547 */ /* 0x002fdc000b800000 */
[----:B------:R-:W1:Y:S02]  /*00f0*/  LDCU.64 UR8, c[0x0][0x888] ;  /* 0x00011100ff0877ac */ /* 0x000e640008000a00 */
[----:B-1----:R-:W-:-:S04]  /*0100*/  UISETP.NE.U32.AND UP0, UPT, UR8, URZ, UPT ;  /* 0x000000ff0800728c */ /* 0x002fc8000bf05070 */
[----:B------:R-:W-:-:S09]  /*0110*/  UISETP.NE.AND.EX UP0, UPT, UR9, URZ, UPT, UP0 ;  /* 0x000000ff0900728c */ /* 0x000fd2000bf05300 */
[----:B------:R-:W-:Y:S05]  /*0120*/  BRA.U !UP0, `(.L_x_1) ;  /* 0x0000000108107547 */ /* 0x000fea000b800000 */
[----:B------:R-:W1:Y:S02]  /*0130*/  LDC.64 R2, c[0x0][0x888] ;  /* 0x00022200ff027b82 */ /* 0x000e640000000a00 */
[----:B-1----:R1:W5:Y:S01]  /*0140*/  LDG.E R35, desc[UR46][R2.64] ;  /* 0x0000002e02237981 */ /* 0x002362000c1e1900 */
[----:B------:R-:W-:Y:S01]  /*0150*/  HFMA2 R59, -RZ, RZ, 0, 5.9604644775390625e-08 ;  /* 0x00000001ff3b7431 */ /* 0x000fe200000001ff */
[----:B------:R-:W-:Y:S05]  /*0160*/  BRA `(.L_x_0) ;  /* 0x00000000000c7947 */ /* 0x000fea0003800000 */
.L_x_1:
[----:B------:R-:W1:Y:S01]  /*0170*/  LDCU UR8, c[0x0][0x880] ;  /* 0x00011000ff0877ac */ /* 0x000e620008000800 */
[----:B------:R-:W-:Y:S01]  /*0180*/  HFMA2 R59, -RZ, RZ, 0, 5.9604644775390625e-08 ;  /* 0x00000001ff3b7431 */ /* 0x000fe200000001ff */
[----:B-1----:R-:W-:-:S07]  /*0190*/  MOV R35, UR8 ;  /* 0x0000000800237c02 */ /* 0x002fce0008000f00 */
.L_x_0:
[----:B------:R-:W2:Y:S02]  /*01a0*/  LDCU.64 UR8, c[0x0][0x8b0] ;  /* 0x00011600ff0877ac */ /* 0x000ea40008000a00 */
[----:B--2---:R-:W-:-:S04]  /*01b0*/  UISETP.NE.U32.AND UP0, UPT, UR8, URZ, UPT ;  /* 0x000000ff0800728c */ /* 0x004fc8000bf05070 */
[----:B------:R-:W-:-:S09]  /*01c0*/  UISETP.NE.AND.EX UP0, UPT, UR9, URZ, UPT, UP0 ;  /* 0x000000ff0900728c */ /* 0x000fd2000bf05300 */
[----:B------:R-:W-:Y:S05]  /*01d0*/  BRA.U UP0, `(.L_x_2) ;  /* 0x0000000100247547 */ /* 0x000fea000b800000 */
[----:B------:R-:W2:Y:S02]  /*01e0*/  LDCU.64 UR8, c[0x0][0x8a8] ;  /* 0x00011500ff0877ac */ /* 0x000ea40008000a00 */
[----:B--2---:R-:W-:-:S04]  /*01f0*/  UISETP.NE.U32.AND UP0, UPT, UR8, URZ, UPT ;  /* 0x000000ff0800728c */ /* 0x004fc8000bf05070 */
[----:B------:R-:W-:-:S09]  /*0200*/  UISETP.NE.AND.EX UP0, UPT, UR9, URZ, UPT, UP0 ;  /* 0x000000ff0900728c */ /* 0x000fd2000bf05300 */
[----:B------:R-:W-:Y:S05]  /*0210*/  BRA.U !UP0, `(.L_x_3) ;  /* 0x00000001080c7547 */ /* 0x000fea000b800000 */
[----:B------:R-:W2:Y:S02]  /*0220*/  LDC.64 R32, c[0x0][0x8a8] ;  /* 0x00022a00ff207b82 */ /* 0x000ea40000000a00 */
[----:B--2---:R2:W5:Y:S01]  /*0230*/  LDG.E R32, desc[UR46][R32.64] ;  /* 0x0000002e20207981 */ /* 0x004562000c1e1900 */
[----:B------:R-:W-:Y:S05]  /*0240*/  BRA `(.L_x_2) ;  /* 0x0000000000087947 */ /* 0x000fea0003800000 */
.L_x_3:
[----:B------:R-:W2:Y:S02]  /*0250*/  LDCU UR8, c[0x0][0x8a0] ;  /* 0x00011400ff0877ac */ /* 0x000ea40008000800 */
[----:B--2---:R-:W-:Y:S02]  /*0260*/  MOV R32, UR8 ;  /* 0x0000000800207c02 */ /* 0x004fe40008000f00 */
.L_x_2:
[----:B------:R-:W-:Y:S01]  /*0270*/  IMAD.U32 R0, RZ, RZ, UR10 ;  /* 0x0000000aff007e24 */ /* 0x000fe2000f8e00ff */
[----:B------:R-:W-:Y:S04]  /*0280*/  BSSY.RECONVERGENT B0, `(.L_x_4) ;  /* 0x000000c000007945 */ /* 0x000fe80003800200 */
[C---:B------:R-:W-:Y:S02]  /*0290*/  ISETP.NE.OR P2, PT, R0.reuse, 0x1, !P1 ;  /* 0x000000010000780c */ /* 0x040fe40004f45670 */
[----:B------:R-:W-:-:S11]  /*02a0*/  ISETP.NE.OR P0, PT, R0, 0x3, !P1 ;  /* 0x000000030000780c */ /* 0x000fd60004f05670 */
[----:B------:R-:W-:Y:S05]  /*02b0*/  @P2 BRA `(.L_x_5) ;  /* 0x0000000000202947 */ /* 0x000fea0003800000 */
[----:B------:R-:W3:Y:S02]  /*02c0*/  LDCU.64 UR8, c[0x0][0x348] ;  /* 0x00006900ff0877ac */ /* 0x000ee40008000a00 */
[----:B---3--:R-:W-:Y:S02]  /*02d0*/  UIADD3 UR12, UP1, UPT, UR8, 0x80, URZ ;  /* 0x00000080080c7890 */ /* 0x008fe4000ff3e0ff */
[----:B------:R-:W-:Y:S02]  /*02e0*/  UIADD3 UR8, UP0, UPT, UR8, 0x180, URZ ;  /* 0x0000018008087890 */ /* 0x000fe4000ff1e0ff */
[----:B------:R-:W-:Y:S02]  /*02f0*/  UIADD3.X UR13, UPT, UPT, URZ, UR9, URZ, UP1, !UPT ;  /* 0x00000009ff0d7290 */ /* 0x000fe40008ffe4ff */
[----:B------:R-:W-:-:S07]  /*0300*/  UIADD3.X UR9, UPT, UPT, URZ, UR9, URZ, UP0, !UPT ;  /* 0x00000009ff097290 */ /* 0x000fce00087fe4ff */
[----:B------:R3:W-:Y:S02]  /*0310*/  UTMACCTL.PF [UR12] ;  /* 0x000000000c0079b9 */ /* 0x0007e40008040000 */
[----:B------:R3:W-:Y:S02]  /*0320*/  UTMACCTL.PF [UR8] ;  /* 0x00000000080079b9 */ /* 0x0007e40008040000 */
[----:B---3--:R-:W-:Y:S01]  /*0330*/  NOP ;  /* 0x0000000000007918 */ /* 0x008fe20000000000 */
.L_x_5:
[----:B------:R-:W-:Y:S05]  /*0340*/  BSYNC.RECONVERGENT B0 ;  /* 0x0000000000007941 */ /* 0x000fea0003800200 */
.L_x_4:
[----:B------:R-:W-:Y:S04]  /*0350*/  BSSY.RECONVERGENT B0, `(.L_x_6) ;  /* 0x000000a000007945 */ /* 0x000fe80003800200 */
        /* <DEDUP_REMOVED lines=9> */
.L_x_7:
[----:B------:R-:W-:Y:S05]  /*03f0*/  BSYNC.RECONVERGENT B0 ;  /* 0x0000000000007941 */ /* 0x000fea0003800200 */
.L_x_6:
[----:B------:R-:W3:Y:S01]  /*0400*/  LDCU.64 UR8, c[0x0][0x888] ;  /* 0x00011100ff0877ac */ /* 0x000ee20008000a00 */
[----:B------:R-:W-:Y:S02]  /*0410*/  UISETP.EQ.U32.AND UP1, UPT, UR6, URZ, UPT ;  /* 0x000000ff0600728c */ /* 0x000fe4000bf22070 */
[----:B------:R-:W-:Y:S02]  /*0420*/  UPLOP3.LUT UP5, UPT, UPT, UPT, UPT, 0x80, 0x8 ;  /* 0x000000000008789c */ /* 0x000fe40003faf070 */
[----:B---3--:R-:W-:-:S04]  /*0430*/  UISETP.NE.U32.AND UP0, UPT, UR8, URZ, UPT ;  /* 0x000000ff0800728c */ /* 0x008fc8000bf05070 */
[----:B------:R-:W-:-:S04]  /*0440*/  UISETP.NE.AND.EX UP0, UPT, UR9, URZ, UPT, UP0 ;  /* 0x000000ff0900728c */ /* 0x000fc8000bf05300 */
[----:B------:R-:W-:-:S04]  /*0450*/  UISETP.EQ.OR.EX UP2, UPT, UR7, URZ, !UP0, UP1 ;  /* 0x000000ff0700728c */ /* 0x000fc8000c742710 */
[----:B------:R-:W-:-:S05]  /*0460*/  UP2UR UR50, UPR, URZ, 0x4 ;  /* 0x00000004ff327883 */ /* 0x000fca0008000000 */
[----:B------:R-:W-:Y:S07]  /*0470*/  BRA.U !UP2, `(.L_x_8) ;  /* 0x000000010a207547 */ /* 0x000fee000b800000 */
[----:B------:R-:W-:Y:S01]  /*0480*/  UISETP.NE.U32.AND UP2, UPT, UR6, URZ, UPT ;  /* 0x000000ff0600728c */ /* 0x000fe2000bf45070 */
[----:B-----5:R-:W-:Y:S01]  /*0490*/  FSETP.NEU.AND P0, PT, R35, RZ, PT ;  /* 0x000000ff2300720b */ /* 0x020fe20003f0d000 */
[----:B------:R-:W-:Y:S02]  /*04a0*/  USEL UR6, URZ, 0xffffffff, UP0 ;  /* 0xffffffffff067887 */ /* 0x000fe40008000000 */
[----:B------:R-:W-:-:S10]  /*04b0*/  UISETP.NE.AND.EX UP2, UPT, UR7, URZ, UPT, UP2 ;  /* 0x000000ff0700728c */ /* 0x000fd4000bf45320 */
[----:B------:R-:W-:Y:S01]  /*04c0*/  VOTEU.ANY UP1, P0 ;  /* 0x0000000000ff7886 */ /* 0x000fe20000020100 */
[----:B------:R-:W-:-:S04]  /*04d0*/  @!UP2 USEL UR6, URZ, 0xffffffff, UP1 ;  /* 0xffffffffff06a887 */ /* 0x000fc80008800000 */
[----:B------:R-:W-:-:S04]  /*04e0*/  ULOP3.LUT UR6, UR6, 0x1, URZ, 0xc0, !UPT ;  /* 0x0000000106067892 */ /* 0x000fc8000f8ec0ff */
[----:B------:R-:W-:-:S11]  /*04f0*/  UISETP.NE.U32.AND UP5, UPT, UR6, 0x1, UPT ;  /* 0x000000010600788c */ /* 0x000fd6000bfa5070 */
.L_x_8:
[----:B------:R-:W3:Y:S01]  /*0500*/  SHFL.IDX PT, R0, R66, RZ, 0x1f ;  /* 0x00001fff42007589 */ /* 0x000ee200000e0000 */
[----:B------:R-:W-:-:S04]  /*0510*/  UISETP.NE.AND UP1, UPT, UR10, 0x2, UPT ;  /* 0x000000020a00788c */ /* 0x000fc8000bf25270 */
[----:B------:R-:W-:Y:S02]  /*0520*/  UISETP.EQ.AND UP2, UPT, UR5, URZ, !UP1 ;  /* 0x000000ff0500728c */ /* 0x000fe4000cf42270 */
[----:B------:R-:W-:-:S04]  /*0530*/  USEL UR6, URZ, 0x1, UP1 ;  /* 0x00000001ff067887 */ /* 0x000fc80008800000 */
[----:B------:R-:W-:Y:S02]  /*0540*/  PLOP3.LUT P5, PT, P1, PT, UP2, 0x80, 0x8 ;  /* 0x000000000008781c */ /* 0x000fe40000faf028 */
[----:B---3--:R-:W-:-:S13]  /*0550*/  ISETP.NE.AND P0, PT, R0, RZ, PT ;  /* 0x000000ff0000720c */ /* 0x008fda0003f05270 */
[----:B------:R-:W-:Y:S05]  /*0560*/  @P0 BRA `(.L_x_9) ;  /* 0x0000000000540947 */ /* 0x000fea0003800000 */
[----:B------:R-:W-:Y:S01]  /*0570*/  UMOV UR8, 0x400 ;  /* 0x0000040000087882 */ /* 0x000fe20000000000 */
[----:B------:R-:W-:Y:S01]  /*0580*/  UMOV UR7, 0x1 ;  /* 0x0000000100077882 */ /* 0x000fe20000000000 */
[----:B------:R-:W-:Y:S02]  /*0590*/  ULEA UR8, UR37, UR8, 0x18 ;  /* 0x0000000825087291 */ /* 0x000fe4000f8ec0ff */
[----:B------:R-:W-:-:S04]  /*05a0*/  UIADD3 UR12, UPT, UPT, -UR7, 0x100000, URZ ;  /* 0x00100000070c7890 */ /* 0x000fc8000fffe1ff */
[----:B------:R-:W-:Y:S02]  /*05b0*/  USHF.L.U32 UR13, UR12, 0xb, URZ ;  /* 0x0000000b0c0d7899 */ /* 0x000fe400080006ff */
[----:B------:R-:W-:Y:S01]  /*05c0*/  USHF.L.U32 UR12, UR12, 0x1, URZ ;  /* 0x000000010c0c7899 */ /* 0x000fe200080006ff */
[----:B------:R-:W-:Y:S01]  /*05d0*/  ELECT P0, URZ, PT ;  /* 0x0000000000ff782f */ /* 0x000fe20003800000 */
[----:B------:R-:W3:Y:S10]  /*05e0*/  FENCE.VIEW.ASYNC.S ;  /* 0x00000000000073c6 */ /* 0x000ef40000000000 */
[----:B---3--:R3:W4:Y:S01]  /*05f0*/  SYNCS.EXCH.64 URZ, [UR8], UR12 ;  /* 0x0000000c08ff75b2 */ /* 0x0087220008000100 */
[----:B------:R3:W1:Y:S01]  /*0600*/  SYNCS.EXCH.64 URZ, [UR8+0x30], UR12 ;  /* 0x0000300c08ff75b2 */ /* 0x0006620008000100 */
        /* <DEDUP_REMOVED lines=10> */
[----:B------:R-:W-:Y:S01]  /*06b0*/  NOP ;  /* 0x0000000000007918 */ /* 0x000fe20000000000 */
.L_x_9:
[----:B------:R-:W2:Y:S01]  /*06c0*/  SHFL.IDX PT, R0, R66, RZ, 0x1f ;  /* 0x00001fff42007589 */ /* 0x000ea200000e0000 */
[----:B------:R-:W-:Y:S01]  /*06d0*/  NOP ;  /* 0x0000000000007918 */ /* 0x000fe20000000000 */
[----:B--2---:R-:W-:-:S13]  /*06e0*/  ISETP.NE.AND P0, PT, R0, 0x1, PT ;  /* 0x000000010000780c */ /* 0x004fda0003f05270 */
[----:B------:R-:W-:Y:S05]  /*06f0*/  @P0 BRA `(.L_x_10) ;  /* 0x0000000000540947 */ /* 0x000fea0003800000 */
[----:B------:R-:W-:Y:S01]  /*0700*/  UMOV UR9, 0x400 ;  /* 0x0000040000097882 */ /* 0x000fe20000000000 */
[----:B---3--:R-:W-:Y:S01]  /*0710*/  UMOV UR8, 0x20 ;  /* 0x0000002000087882 */ /* 0x008fe20000000000 */
[----:B------:R-:W-:Y:S01]  /*0720*/  UMOV UR7, 0x80 ;  /* 0x0000008000077882 */ /* 0x000fe20000000000 */
[----:B------:R-:W-:Y:S02]  /*0730*/  ULEA UR9, UR37, UR9, 0x18 ;  /* 0x0000000925097291 */ /* 0x000fe4000f8ec0ff */
[----:B------:R-:W-:-:S04]  /*0740*/  UIADD3 UR12, UPT, UPT, -UR8, 0x100000, URZ ;  /* 0x00100000080c7890 */ /* 0x000fc8000fffe1ff */
[----:B------:R-:W-:Y:S02]  /*0750*/  USHF.L.U32 UR13, UR12, 0xb, URZ ;  /* 0x0000000b0c0d7899 */ /* 0x000fe400080006ff */
[----:B------:R-:W-:Y:S02]  /*0760*/  USHF.L.U32 UR12, UR12, 0x1, URZ ;  /* 0x000000010c0c7899 */ /* 0x000fe400080006ff */
[----:B------:R-:W-:-:S04]  /*0770*/  UIADD3 UR14, UPT, UPT, -UR7, 0x100000, URZ ;  /* 0x00100000070e7890 */ /* 0x000fc8000fffe1ff */
[----:B------:R-:W-:Y:S02]  /*0780*/  USHF.L.U32 UR15, UR14, 0xb, URZ ;  /* 0x0000000b0e0f7899 */ /* 0x000fe400080006ff */
[----:B------:R-:W-:Y:S01]  /*0790*/  USHF.L.U32 UR14, UR14, 0x1, URZ ;  /* 0x000000010e0e7899 */ /* 0x000fe200080006ff */
[----:B------:R-:W-:Y:S01]  /*07a0*/  ELECT P0, URZ, PT ;  /* 0x0000000000ff782f */ /* 0x000fe20003800000 */
[----:B------:R-:W2:Y:S02]  /*07b0*/  FENCE.VIEW.ASYNC.S ;  /* 0x00000000000073c6 */ /* 0x000ea40000000000 */
[----:B--2---:R2:W3:Y:S08]  /*07c0*/  SYNCS.EXCH.64 URZ, [UR9+0x60], UR12 ;  /* 0x0000600c09ff75b2 */ /* 0x0044f00008000100 */
        /* <DEDUP_REMOVED lines=8> */
.L_x_10:
[----:B------:R-:W4:Y:S01]  /*0850*/  SHFL.IDX PT, R0, R66, RZ, 0x1f ;  /* 0x00001fff42007589 */ /* 0x000f2200000e0000 */
[----:B------:R-:W-:Y:S01]  /*0860*/  NOP ;  /* 0x0000000000007918 */ /* 0x000fe20000000000 */
[----:B----4-:R-:W-:-:S13]  /*0870*/  ISETP.NE.AND P0, PT, R0, 0x3, PT ;  /* 0x000000030000780c */ /* 0x010fda0003f05270 */
[----:B------:R-:W-:Y:S05]  /*0880*/  @P0 BRA `(.L_x_11) ;  /* 0x00000000002c0947 */ /* 0x000fea0003800000 */
[----:B---3--:R-:W-:Y:S01]  /*0890*/  UMOV UR8, 0x400 ;  /* 0x0000040000087882 */ /* 0x008fe20000000000 */
[----:B------:R-:W-:Y:S01]  /*08a0*/  UMOV UR7, 0x20 ;  /* 0x0000002000077882 */ /* 0x000fe20000000000 */
[----:B------:R-:W-:Y:S02]  /*08b0*/  ULEA UR8, UR37, UR8, 0x18 ;  /* 0x0000000825087291 */ /* 0x000fe4000f8ec0ff */
[----:B--2---:R-:W-:-:S04]  /*08c0*/  UIADD3 UR12, UPT, UPT, -UR7, 0x100000, URZ ;  /* 0x00100000070c7890 */ /* 0x004fc8000fffe1ff */
[----:B------:R-:W-:Y:S02]  /*08d0*/  USHF.L.U32 UR13, UR12, 0xb, URZ ;  /* 0x0000000b0c0d7899 */ /* 0x000fe400080006ff */
[----:B------:R-:W-:Y:S01]  /*08e0*/  USHF.L.U32 UR12, UR12, 0x1, URZ ;  /* 0x000000010c0c7899 */ /* 0x000fe200080006ff */
[----:B------:R-:W-:Y:S01]  /*08f0*/  ELECT P0, URZ, PT ;  /* 0x0000000000ff782f */ /* 0x000fe20003800000 */
[----:B------:R-:W2:Y:S10]  /*0900*/  FENCE.VIEW.ASYNC.S ;  /* 0x00000000000073c6 */ /* 0x000eb40000000000 */
[----:B--2---:R4:W2:Y:S01]  /*0910*/  SYNCS.EXCH.64 URZ, [UR8+0xa0], UR12 ;  /* 0x0000a00c08ff75b2 */ /* 0x0048a20008000100 */
[----:B------:R4:W3:Y:S02]  /*0920*/  SYNCS.EXCH.64 URZ, [UR8+0xa8], UR12 ;  /* 0x0000a80c08ff75b2 */ /* 0x0008e40008000100 */
[----:B----4-:R-:W-:Y:S01]  /*0930*/  NOP ;  /* 0x0000000000007918 */ /* 0x010fe20000000000 */
.L_x_11:
[----:B------:R-:W4:Y:S01]  /*0940*/  SHFL.IDX PT, R0, R66, RZ, 0x1f ;  /* 0x00001fff42007589 */ /* 0x000f2200000e0000 */
[----:B------:R-:W-:Y:S01]  /*0950*/  NOP ;  /* 0x0000000000007918 */ /* 0x000fe20000000000 */
[----:B----4-:R-:W-:-:S13]  /*0960*/  ISETP.NE.AND P0, PT, R0, 0x4, PT ;  /* 0x000000040000780c */ /* 0x010fda0003f05270 */
[----:B------:R-:W-:Y:S05]  /*0970*/  @P0 BRA `(.L_x_12) ;  /* 0x0000000000480947 */ /* 0x000fea0003800000 */
[----:B--2---:R-:W-:Y:S01]  /*0980*/  UMOV UR9, 0x1e0 ;  /* 0x000001e000097882 */ /* 0x004fe20000000000 */
[----:B---3--:R-:W-:Y:S01]  /*0990*/  UMOV UR8, 0x400 ;  /* 0x0000040000087882 */ /* 0x008fe20000000000 */
[----:B------:R-:W-:Y:S01]  /*09a0*/  USEL UR9, UR9, 0x1a0, UP5 ;  /* 0x000001a009097887 */ /* 0x000fe2000a800000 */
        /* <DEDUP_REMOVED lines=10> */
[----:B--2---:R4:W2:Y:S08]  /*0a50*/  SYNCS.EXCH.64 URZ, [UR8+0xb0], UR12 ;  /* 0x0000b00c08ff75b2 */ /* 0x0048b00008000100 */
[----:B------:R4:W3:Y:S01]  /*0a60*/  SYNCS.EXCH.64 URZ, [UR8+0xc0], UR14 ;  /* 0x0000c00e08ff75b2 */ /* 0x0008e20008000100 */
[----:B------:R4:W1:Y:S01]  /*0a70*/  SYNCS.EXCH.64 URZ, [UR8+0xb8], UR12 ;  /* 0x0000b80c08ff75b2 */ /* 0x0008620008000100 */
[----:B------:R4:W1:Y:S02]  /*0a80*/  SYNCS.EXCH.64 URZ, [UR8+0xc8], UR14 ;  /* 0x0000c80e08ff75b2 */ /* 0x0008640008000100 */
[----:B----4-:R-:W-:Y:S01]  /*0a90*/  NOP ;  /* 0x0000000000007918 */ /* 0x010fe20000000000 */
.L_x_12:
[----:B------:R-:W4:Y:S01]  /*0aa0*/  SHFL.IDX PT, R0, R66, RZ, 0x1f ;  /* 0x00001fff42007589 */ /* 0x000f2200000e0000 */
[----:B------:R-:W-:Y:S01]  /*0ab0*/  NOP ;  /* 0x0000000000007918 */ /* 0x000fe20000000000 */
[----:B----4-:R-:W-:-:S13]  /*0ac0*/  ISETP.NE.AND P0, PT, R0, 0x5, PT ;  /* 0x000000050000780c */ /* 0x010fda0003f05270 */
[----:B------:R-:W-:Y:S05]  /*0ad0*/  @P0 BRA `(.L_x_13) ;  /* 0x0000000000540947 */ /* 0x000fea0003800000 */
[----:B--2---:R-:W-:Y:S01]  /*0ae0*/  UMOV UR9, 0x400 ;  /* 0x0000040000097882 */ /* 0x004fe20000000000 */
        /* <DEDUP_REMOVED lines=14> */
[----:B------:R4:W1:Y:S01]  /*0bd0*/  SYNCS.EXCH.64 URZ, [UR9+0xf8], UR14 ;  /* 0x0000f80e09ff75b2 */ /* 0x0008620008000100 */
[----:B------:R4:W1:Y:S01]  /*0be0*/  SYNCS.EXCH.64 URZ, [UR9+0xe0], UR12 ;  /* 0x0000e00c09ff75b2 */ /* 0x0008620008000100 */
[----:B------:R4:W1:Y:S01]  /*0bf0*/  SYNCS.EXCH.64 URZ, [UR9+0x100], UR14 ;  /* 0x0001000e09ff75b2 */ /* 0x0008620008000100 */
[----:B------:R4:W1:Y:S01]  /*0c00*/  SYNCS.EXCH.64 URZ, [UR9+0xe8], UR12 ;  /* 0x0000e80c09ff75b2 */ /* 0x0008620008000100 */
[----:B------:R4:W1:Y:S02]  /*0c10*/  SYNCS.EXCH.64 URZ, [UR9+0x108], UR14 ;  /* 0x0001080e09ff75b2 */ /* 0x0008640008000100 */
[----:B----4-:R-:W-:Y:S01]  /*0c20*/  NOP ;  /* 0x0000000000007918 */ /* 0x010fe20000000000 */
.L_x_13:
[----:B------:R-:W4:Y:S01]  /*0c30*/  SHFL.IDX PT, R0, R66, RZ, 0x1f ;  /* 0x00001fff42007589 */ /* 0x000f2200000e0000 */
[----:B------:R-:W-:Y:S01]  /*0c40*/  ISETP.NE.OR P1, PT, RZ, UR10, !P1 ;  /* 0x0000000aff007c0c */ /* 0x000fe2000cf25670 */
        /* <DEDUP_REMOVED lines=12> */
[----:B------:R4:W3:Y:S01]  /*0d10*/  SYNCS.EXCH.64 URZ, [UR8+0x120], UR12 ;  /* 0x0001200c08ff75b2 */ /* 0x0008e20008000100 */
[----:B------:R4:W1:Y:S01]  /*0d20*/  SYNCS.EXCH.64 URZ, [UR8+0x118], UR12 ;  /* 0x0001180c08ff75b2 */ /* 0x0008620008000100 */
[----:B------:R4:W1:Y:S02]  /*0d30*/  SYNCS.EXCH.64 URZ, [UR8+0x128], UR12 ;  /* 0x0001280c08ff75b2 */ /* 0x0008640008000100 */
[----:B----4-:R-:W-:Y:S01]  /*0d40*/  NOP ;  /* 0x0000000000007918 */ /* 0x010fe20000000000 */
.L_x_14:
[----:B------:R-:W-:Y:S01]  /*0d50*/  VOTEU.ALL UP1, P1 ;  /* 0x0000000000ff7886 */ /* 0x000fe20000820000 */
[----:B---3--:R-:W3:Y:S01]  /*0d60*/  LDCU UR8, c[0x0][0x36c] ;  /* 0x00006d80ff0877ac */ /* 0x008ee20008000800 */
[----:B------:R-:W-:Y:S01]  /*0d70*/  NOP ;  /* 0x0000000000007918 */ /* 0x000fe20000000000 */
[----:B------:R-:W-:Y:S01]  /*0d80*/  LOP3.LUT R10, R72, 0x1f, RZ, 0xc0, !PT ;  /* 0x0000001f480a7812 */ /* 0x000fe200078ec0ff */
[----:B--2---:R-:W-:Y:S01]  /*0d90*/  UMOV UR12, 0x20 ;  /* 0x00000020000c7882 */ /* 0x004fe20000000000 */
[----:B------:R-:W-:Y:S01]  /*0da0*/  @!UP1 UMOV UR7, 0x400 ;  /* 0x0000040000079882 */ /* 0x000fe20000000000 */
[----:B------:R-:W-:-:S04]  /*0db0*/  @!UP1 UIADD3 UR12, UPT, UPT, -UR12, 0x100000, URZ ;  /* 0x001000000c0c9890 */ /* 0x000fc8000fffe1ff */
[----:B------:R-:W-:Y:S02]  /*0dc0*/  @!UP1 USHF.L.U32 UR13, UR12, 0xb, URZ ;  /* 0x0000000b0c0d9899 */ /* 0x000fe400080006ff */
[----:B------:R-:W-:Y:S02]  /*0dd0*/  @!UP1 USHF.L.U32 UR12, UR12, 0x1, URZ ;  /* 0x000000010c0c9899 */ /* 0x000fe400080006ff */
[----:B------:R-:W-:Y:S01]  /*0de0*/  @!UP1 ULEA UR7, UR37, UR7, 0x18 ;  /* 0x0000000725079291 */ /* 0x000fe2000f8ec0ff */
[----:B------:R-:W-:Y:S01]  /*0df0*/  VOTEU.ALL UP1, P1 ;  /* 0x0000000000ff7886 */ /* 0x000fe20000820000 */
[----:B------:R-:W-:Y:S01]  /*0e00*/  UISETP.NE.AND UP4, UPT, UR10, URZ, UPT ;  /* 0x000000ff0a00728c */ /* 0x000fe2000bf85270 */
[----:B------:R-:W2:Y:S09]  /*0e10*/  FENCE.VIEW.ASYNC.S ;  /* 0x00000000000073c6 */ /* 0x000eb20000000000 */
[----:B--2---:R2:W4:Y:S01]  /*0e20*/  @!UP1 SYNCS.EXCH.64 URZ, [UR7+0x130], UR12 ;  /* 0x0001300c07ff95b2 */ /* 0x0045220008000100 */
[----:B---3--:R-:W-:-:S09]  /*0e30*/  UISETP.EQ.U32.AND UP1, UPT, UR8, 0x1, UPT ;  /* 0x000000010800788c */ /* 0x008fd2000bf22070 */
[----:B------:R-:W-:Y:S05]  /*0e40*/  BRA.U !UP1, `(.L_x_15) ;  /* 0x0000000109087547 */ /* 0x000fea000b800000 */
[----:B-1--4-:R-:W-:Y:S01]  /*0e50*/  UCGABAR_ARV ;  /* 0x00000000000079c7 */ /* 0x012fe20008000000 */
[----:B------:R-:W-:Y:S05]  /*0e60*/  BRA `(.L_x_16) ;  /* 0x0000000000047947 */ /* 0x000fea0003800000 */
.L_x_15:
[----:B-1--4-:R-:W-:Y:S01]  /*0e70*/  NOP ;  /* 0x0000000000007918 */ /* 0x012fe20000000000 */
.L_x_16:
[----:B------:R-:W1:Y:S01]  /*0e80*/  S2R R11, SR_CTAID.X ;  /* 0x00000000000b7919 */ /* 0x000e620000002500 */
[----:B------:R-:W-:-:S05]  /*0e90*/  CS2R.32 R60, SR_CgaSize ;  /* 0x00000000003c7805 */ /* 0x000fca0000008a00 */
[----:B------:R-:W-:-:S05]  /*0ea0*/  IMAD R60, R60, -0xa0, RZ ;  /* 0xffffff603c3c7824 */ /* 0x000fca00078e02ff */
[----:B------:R-:W-:-:S14]  /*0eb0*/  R2UR UR8, R60 ;  /* 0x000000003c0872ca */ /* 0x000fdc00000e0000 */
[----:B------:R-:W3:Y:S01]  /*0ec0*/  LDCU UR8, c[0x0][UR8+0x2b0] ;  /* 0x00005600080877ac */ /* 0x000ee20008000800 */
[----:B------:R-:W-:-:S05]  /*0ed0*/  CS2R.32 R0, SR_CgaSize ;  /* 0x0000000000007805 */ /* 0x000fca0000008a00 */
[----:B------:R-:W-:-:S06]  /*0ee0*/  IMAD R0, R0, -0xa0, RZ ;  /* 0xffffff6000007824 */ /* 0x000fcc00078e02ff */
[----:B------:R-:W4:Y:S01]  /*0ef0*/  LDC R0, c[0x0][R0+0x2a0] ;  /* 0x0000a80000007b82 */ /* 0x000f220000000800 */
[----:B------:R-:W-:Y:S01]  /*0f00*/  PRMT R8, RZ, 0x7610, R8 ;  /* 0x00007610ff087816 */ /* 0x000fe20000000008 */
[----:B------:R-:W3:Y:S01]  /*0f10*/  S2R R20, SR_CTAID.Y ;  /* 0x0000000000147919 */ /* 0x000ee20000002600 */
[----:B------:R-:W-:-:S05]  /*0f20*/  CS2R.32 R60, SR_CgaSize ;  /* 0x00000000003c7805 */ /* 0x000fca0000008a00 */
[----:B------:R-:W-:-:S05]  /*0f30*/  IMAD R60, R60, -0xa0, RZ ;  /* 0xffffff603c3c7824 */ /* 0x000fca00078e02ff */
[----:B--2---:R-:W-:-:S14]  /*0f40*/  R2UR UR7, R60 ;  /* 0x000000003c0772ca */ /* 0x004fdc00000e0000 */
[----:B------:R-:W2:Y:S01]  /*0f50*/  LDCU UR7, c[0x0][UR7+0x2b4] ;  /* 0x00005680070777ac */ /* 0x000ea20008000800 */
[----:B------:R-:W-:Y:S01]  /*0f60*/  UISETP.NE.AND UP2, UPT, UR10, 0x2, UPT ;  /* 0x000000020a00788c */ /* 0x000fe2000bf45270 */
[----:B------:R-:W3:Y:S01]  /*0f70*/  LDC R9, c[0x0][0xb24] ;  /* 0x0002c900ff097b82 */ /* 0x000ee20000000800 */
[----:B------:R-:W-:-:S05]  /*0f80*/  CS2R.32 R58, SR_CgaSize ;  /* 0x00000000003a7805 */ /* 0x000fca0000008a00 */
[----:B------:R-:W-:-:S06]  /*0f90*/  IMAD R58, R58, -0xa0, RZ ;  /* 0xffffff603a3a7824 */ /* 0x000fcc00078e02ff */
[----:B------:R-:W4:Y:S08]  /*0fa0*/  LDC R58, c[0x0][R58+0x2a4] ;  /* 0x0000a9003a3a7b82 */ /* 0x000f300000000800 */
[----:B------:R-:W4:Y:S01]  /*0fb0*/  LDC R26, c[0x0][0xb24] ;  /* 0x0002c900ff1a7b82 */ /* 0x000f220000000800 */
[----:B-1----:R-:W-:Y:S01]  /*0fc0*/  I2FP.F32.U32 R4, R11 ;  /* 0x0000000b00047245 */ /* 0x002fe20000201000 */
[----:B------:R-:W-:-:S06]  /*0fd0*/  IMAD.MOV.U32 R21, RZ, RZ, R11 ;  /* 0x000000ffff157224 */ /* 0x000fcc00078e000b */
[----:B------:R-:W1:Y:S01]  /*0fe0*/  S2UR UR36, SR_CTAID.Z ;  /* 0x00000000002479c3 */ /* 0x000e620000002700 */
[----:B---3--:R-:W-:Y:S02]  /*0ff0*/  ISETP.GE.AND P0, PT, R9, 0x1, PT ;  /* 0x000000010900780c */ /* 0x008fe40003f06270 */
[----:B------:R-:W-:Y:S01]  /*1000*/  I2FP.F32.U32 R2, R20 ;  /* 0x0000001400027245 */ /* 0x000fe20000201000 */
[----:B------:R-:W-:-:S04]  /*1010*/  FMUL R4, R4, UR8 ;  /* 0x0000000804047c20 */ /* 0x000fc80008400000 */
[----:B--2---:R-:W-:Y:S01]  /*1020*/  FMUL R2, R2, UR7 ;  /* 0x0000000702027c20 */ /* 0x004fe20008400000 */
[----:B------:R-:W2:Y:S01]  /*1030*/  F2I.U32.TRUNC.NTZ R60, R4 ;  /* 0x00000004003c7305 */ /* 0x000ea2000020f000 */
[----:B------:R-:W3:Y:S07]  /*1040*/  LDCU UR7, c[0x0][0xb30] ;  /* 0x00016600ff0777ac */ /* 0x000eee0008000800 */
[----:B------:R-:W1:Y:S01]  /*1050*/  F2I.U32.TRUNC.NTZ R3, R2 ;  /* 0x0000000200037305 */ /* 0x000e62000020f000 */
[----:B--2---:R-:W-:-:S04]  /*1060*/  IMAD.MOV R60, RZ, RZ, -R60 ;  /* 0x000000ffff3c7224 */ /* 0x004fc800078e0a3c */
[----:B----4-:R-:W-:Y:S01]  /*1070*/  IMAD R60, R0, R60, R11 ;  /* 0x0000003c003c7224 */ /* 0x010fe200078e020b */
[----:B------:R-:W-:Y:S01]  /*1080*/  PRMT R0, RZ, 0x7610, R0 ;  /* 0x00007610ff007816 */ /* 0x000fe20000000000 */
[----:B---3--:R-:W-:Y:S01]  /*1090*/  UISETP.NE.AND UP3, UPT, UR7, 0x1, UPT ;  /* 0x000000010700788c */ /* 0x008fe2000bf65270 */
[----:B-1----:R-:W-:-:S05]  /*10a0*/  IADD3 R3, PT, PT, -R3, RZ, RZ ;  /* 0x000000ff03037210 */ /* 0x002fca0007ffe1ff */
[----:B------:R-:W-:Y:S01]  /*10b0*/  IMAD R58, R58, R3, R20 ;  /* 0x000000033a3a7224 */ /* 0x000fe200078e0214 */
[----:B------:R-:W-:Y:S06]  /*10c0*/  BRA.U UP4, `(.L_x_17) ;  /* 0x0000000104247547 */ /* 0x000fec000b800000 */
[----:B------:R-:W-:Y:S01]  /*10d0*/  ISETP.NE.AND P1, PT, R58, RZ, PT ;  /* 0x000000ff3a00720c */ /* 0x000fe20003f25270 */
[----:B------:R-:W-:Y:S01]  /*10e0*/  IMAD.MOV.U32 R0, RZ, RZ, 0x3 ;  /* 0x00000003ff007424 */ /* 0x000fe200078e00ff */
[C---:B------:R-:W-:Y:S02]  /*10f0*/  LOP3.LUT R3, R60.reuse, 0xfffffffe, RZ, 0xc0, !PT ;  /* 0xfffffffe3c037812 */ /* 0x040fe400078ec0ff */
[----:B------:R-:W-:Y:S02]  /*1100*/  ISETP.LT.U32.OR P1, PT, R60, 0x2, !P1 ;  /* 0x000000023c00780c */ /* 0x000fe40004f21470 */
[----:B------:R-:W-:Y:S02]  /*1110*/  SHF.L.U32 R0, R0, R3, RZ ;  /* 0x0000000300007219 */ /* 0x000fe400000006ff */
[----:B------:R-:W-:Y:S02]  /*1120*/  SEL R5, RZ, 0x1, !P1 ;  /* 0x00000001ff057807 */ /* 0x000fe40004800000 */
[----:B------:R-:W-:-:S05]  /*1130*/  SEL R2, RZ, 0x2, !P1 ;  /* 0x00000002ff027807 */ /* 0x000fca0004800000 */
[----:B------:R-:W-:-:S05]  /*1140*/  IMAD.IADD R2, R5, 0x1, R2 ;  /* 0x0000000105027824 */ /* 0x000fca00078e0202 */
[----:B------:R-:W-:Y:S02]  /*1150*/  PRMT R8, R2, 0x7610, R8 ;  /* 0x0000761002087816 */ /* 0x000fe40000000008 */
.L_x_17:
[----:B------:R-:W-:Y:S05]  /*1160*/  @!P0 BRA `(.L_x_18) ;  /* 0x0000000000b88947 */ /* 0x000fea0003800000 */
[----:B------:R-:W1:Y:S01]  /*1170*/  LDC.64 R4, c[0x0][0xb18] ;  /* 0x0002c600ff047b82 */ /* 0x000e620000000a00 */
[----:B------:R-:W-:-:S07]  /*1180*/  ISETP.NE.AND P0, PT, R9, 0x1, PT ;  /* 0x000000010900780c */ /* 0x000fce0003f05270 */
[----:B------:R-:W2:Y:S08]  /*1190*/  LDC R14, c[0x0][0xb0c] ;  /* 0x0002c300ff0e7b82 */ /* 0x000eb00000000800 */
[----:B------:R-:W3:Y:S08]  /*11a0*/  LDC R13, c[0x0][0x370] ;  /* 0x0000dc00ff0d7b82 */ /* 0x000ef00000000800 */
[----:B------:R-:W4:Y:S01]  /*11b0*/  LDC R16, c[0x0][0x374] ;  /* 0x0000dd00ff107b82 */ /* 0x000f220000000800 */
[----:B-1----:R-:W-:-:S07]  /*11c0*/  ISETP.NE.AND P1, PT, R4, 0x1, PT ;  /* 0x000000010400780c */ /* 0x002fce0003f25270 */
[----:B------:R-:W3:Y:S01]  /*11d0*/  LDC.64 R6, c[0x0][0xb10] ;  /* 0x0002c400ff067b82 */ /* 0x000ee20000000a00 */
[----:B--2---:R-:W-:-:S07]  /*11e0*/  ISETP.NE.AND P2, PT, R14, 0x1, PT ;  /* 0x000000010e00780c */ /* 0x004fce0003f45270 */
[----:B------:R-:W1:Y:S08]  /*11f0*/  LDC R12, c[0x0][0xb20] ;  /* 0x0002c800ff0c7b82 */ /* 0x000e700000000800 */
[----:B------:R-:W2:Y:S01]  /*1200*/  LDC.64 R2, c[0x0][0xb28] ;  /* 0x0002ca00ff027b82 */ /* 0x000ea20000000a00 */
[----:B----4-:R-:W-:-:S04]  /*1210*/  IMAD.HI.U32 R15, R16, R5, RZ ;  /* 0x00000005100f7227 */ /* 0x010fc800078e00ff */
[----:B------:R-:W-:-:S04]  /*1220*/  IMAD.HI.U32 R5, R20, R5, RZ ;  /* 0x0000000514057227 */ /* 0x000fc800078e00ff */
[----:B---3--:R-:W-:-:S04]  /*1230*/  IMAD.HI.U32 R18, R13, R6, RZ ;  /* 0x000000060d127227 */ /* 0x008fc800078e00ff */
[C---:B------:R-:W-:Y:S01]  /*1240*/  IMAD.HI.U32 R22, R11.reuse, R6, RZ ;  /* 0x000000060b167227 */ /* 0x040fe200078e00ff */
[-C--:B------:R-:W-:Y:S02]  /*1250*/  @P2 SHF.R.U32.HI R13, RZ, R7.reuse, R18 ;  /* 0x00000007ff0d2219 */ /* 0x080fe40000011612 */
[-C--:B-1----:R-:W-:Y:S02]  /*1260*/  @P1 SHF.R.U32.HI R16, RZ, R12.reuse, R15 ;  /* 0x0000000cff101219 */ /* 0x082fe4000001160f */
[----:B------:R-:W-:Y:S02]  /*1270*/  SHF.R.U32.HI R5, RZ, R12, R5 ;  /* 0x0000000cff057219 */ /* 0x000fe40000011605 */
[----:B------:R-:W-:Y:S02]  /*1280*/  SHF.R.U32.HI R22, RZ, R7, R22 ;  /* 0x00000007ff167219 */ /* 0x000fe40000011616 */
[----:B------:R-:W-:Y:S01]  /*1290*/  SEL R5, R20, R5, !P1 ;  /* 0x0000000514057207 */ /* 0x000fe20004800000 */
[----:B--2---:R-:W-:Y:S01]  /*12a0*/  IMAD.HI.U32 R18, R16, R2, RZ ;  /* 0x0000000210127227 */ /* 0x004fe200078e00ff */
[----:B------:R-:W-:-:S02]  /*12b0*/  SEL R21, R11, R22, !P2 ;  /* 0x000000160b157207 */ /* 0x000fc40005000000 */
[----:B------:R-:W-:Y:S01]  /*12c0*/  IADD3 R7, PT, PT, -R5, RZ, RZ ;  /* 0x000000ff05077210 */ /* 0x000fe20007ffe1ff */
[----:B------:R-:W-:Y:S01]  /*12d0*/  IMAD.HI.U32 R6, R13, R2, RZ ;  /* 0x000000020d067227 */ /* 0x000fe200078e00ff */
[----:B------:R-:W-:-:S03]  /*12e0*/  @P0 SHF.R.U32.HI R16, RZ, R3, R18 ;  /* 0x00000003ff100219 */ /* 0x000fc60000011612 */
[----:B------:R-:W-:Y:S01]  /*12f0*/  IMAD R7, R4, R7, R20 ;  /* 0x0000000704077224 */ /* 0x000fe200078e0214 */
[----:B------:R-:W-:Y:S01]  /*1300*/  @P0 SHF.R.U32.HI R13, RZ, R3, R6 ;  /* 0x00000003ff0d0219 */ /* 0x000fe20000011606 */
[----:B------:R-:W-:-:S04]  /*1310*/  IMAD R16, R16, R9, RZ ;  /* 0x0000000910107224 */ /* 0x000fc800078e02ff */
[----:B------:R-:W-:Y:S01]  /*1320*/  IMAD R6, R13, R9, RZ ;  /* 0x000000090d067224 */ /* 0x000fe200078e02ff */
[----:B------:R-:W-:-:S04]  /*1330*/  ISETP.GE.AND P1, PT, R5, R16, PT ;  /* 0x000000100500720c */ /* 0x000fc80003f26270 */
[----:B------:R-:W-:Y:S01]  /*1340*/  ISETP.GE.OR P1, PT, R21, R6, P1 ;  /* 0x000000061500720c */ /* 0x000fe20000f26670 */
[----:B------:R-:W-:-:S05]  /*1350*/  IMAD.HI.U32 R6, R5, R2, RZ ;  /* 0x0000000205067227 */ /* 0x000fca00078e00ff */
[----:B------:R-:W-:-:S04]  /*1360*/  SHF.R.U32.HI R6, RZ, R3, R6 ;  /* 0x00000003ff067219 */ /* 0x000fc80000011606 */
[----:B------:R-:W-:-:S03]  /*1370*/  SEL R6, R5, R6, !P0 ;  /* 0x0000000605067207 */ /* 0x000fc60004000000 */
[----:B------:R-:W-:Y:S01]  /*1380*/  @!P1 IMAD.HI.U32 R12, R21, R2, RZ ;  /* 0x00000002150c9227 */ /* 0x000fe200078e00ff */
[----:B------:R-:W-:-:S04]  /*1390*/  IADD3 R2, PT, PT, -R6, RZ, RZ ;  /* 0x000000ff06027210 */ /* 0x000fc80007ffe1ff */
[----:B------:R-:W-:Y:S01]  /*13a0*/  @!P1 SHF.R.U32.HI R12, RZ, R3, R12 ;  /* 0x00000003ff0c9219 */ /* 0x000fe2000001160c */
[----:B------:R-:W-:-:S03]  /*13b0*/  IMAD R2, R9, R2, R5 ;  /* 0x0000000209027224 */ /* 0x000fc600078e0205 */
[----:B------:R-:W-:-:S05]  /*13c0*/  @!P1 SEL R3, R21, R12, !P0 ;  /* 0x0000000c15039207 */ /* 0x000fca0004000000 */
[--C-:B------:R-:W-:Y:S02]  /*13d0*/  @!P1 IMAD.IADD R6, R6, 0x1, -R3.reuse ;  /* 0x0000000106069824 */ /* 0x100fe400078e0a03 */
[----:B------:R-:W-:Y:S01]  /*13e0*/  @!P1 IMAD R3, R2, R13, R3 ;  /* 0x0000000d02039224 */ /* 0x000fe200078e0203 */
[----:B------:R-:W-:Y:S01]  /*13f0*/  IADD3 R2, PT, PT, -R21, RZ, RZ ;  /* 0x000000ff15027210 */ /* 0x000fe20007ffe1ff */
[----:B------:R-:W-:Y:S02]  /*1400*/  @!P1 IMAD R5, R6, R9, R21 ;  /* 0x0000000906059224 */ /* 0x000fe400078e0215 */
[----:B------:R-:W-:Y:S02]  /*1410*/  @!P1 IMAD.MOV.U32 R21, RZ, RZ, R3 ;  /* 0x000000ffff159224 */ /* 0x000fe400078e0003 */
[----:B------:R-:W-:Y:S02]  /*1420*/  IMAD R2, R14, R2, R11 ;  /* 0x000000020e027224 */ /* 0x000fe400078e020b */
[----:B------:R-:W-:-:S02]  /*1430*/  IMAD R20, R5, R4, R7 ;  /* 0x0000000405147224 */ /* 0x000fc400078e0207 */
[----:B------:R-:W-:Y:S02]  /*1440*/  IMAD R21, R21, R14, R2 ;  /* 0x0000000e15157224 */ /* 0x000fe400078e0202 */
.L_x_18:
[----:B------:R-:W-:Y:S05]  /*1450*/  BRA.U UP3, `(.L_x_19) ;  /* 0x0000000103407547 */ /* 0x000fea000b800000 */
[----:B------:R-:W1:Y:S08]  /*1460*/  LDC.64 R4, c[0x0][0xb10] ;  /* 0x0002c400ff047b82 */ /* 0x000e700000000a00 */
[----:B------:R-:W2:Y:S08]  /*1470*/  LDC.64 R2, c[0x0][0xb18] ;  /* 0x0002c600ff027b82 */ /* 0x000eb00000000a00 */
[----:B------:R-:W3:Y:S08]  /*1480*/  LDC R6, c[0x0][0xb20] ;  /* 0x0002c800ff067b82 */ /* 0x000ef00000000800 */
[----:B------:R-:W4:Y:S01]  /*1490*/  LDC R12, c[0x0][0xb0c] ;  /* 0x0002c300ff0c7b82 */ /* 0x000f220000000800 */
[----:B-1----:R-:W-:-:S05]  /*14a0*/  IMAD.HI.U32 R4, R21, R4, RZ ;  /* 0x0000000415047227 */ /* 0x002fca00078e00ff */
[----:B------:R-:W-:Y:S01]  /*14b0*/  SHF.R.U32.HI R4, RZ, R5, R4 ;  /* 0x00000005ff047219 */ /* 0x000fe20000011604 */
[----:B--2---:R-:W-:Y:S01]  /*14c0*/  IMAD.HI.U32 R3, R20, R3, RZ ;  /* 0x0000000314037227 */ /* 0x004fe200078e00ff */
[----:B------:R-:W-:-:S04]  /*14d0*/  ISETP.NE.AND P0, PT, R2, 0x1, PT ;  /* 0x000000010200780c */ /* 0x000fc80003f05270 */
[----:B---3--:R-:W-:-:S04]  /*14e0*/  SHF.R.U32.HI R3, RZ, R6, R3 ;  /* 0x00000006ff037219 */ /* 0x008fc80000011603 */
[----:B------:R-:W-:Y:S02]  /*14f0*/  SEL R3, R20, R3, !P0 ;  /* 0x0000000314037207 */ /* 0x000fe40004000000 */
[----:B----4-:R-:W-:-:S04]  /*1500*/  ISETP.NE.AND P1, PT, R12, 0x1, PT ;  /* 0x000000010c00780c */ /* 0x010fc80003f25270 */
[----:B------:R-:W-:-:S05]  /*1510*/  SEL R6, R21, R4, !P1 ;  /* 0x0000000415067207 */ /* 0x000fca0004800000 */
[----:B------:R-:W-:Y:S02]  /*1520*/  IMAD.IADD R4, R3, 0x1, -R6 ;  /* 0x0000000103047824 */ /* 0x000fe400078e0a06 */
[----:B------:R-:W-:Y:S02]  /*1530*/  IMAD.IADD R3, R6, 0x1, -R3 ;  /* 0x0000000106037824 */ /* 0x000fe400078e0a03 */
[----:B------:R-:W-:Y:S02]  /*1540*/  IMAD R21, R4, R12, R21 ;  /* 0x0000000c04157224 */ /* 0x000fe400078e0215 */
[----:B------:R-:W-:Y:S02]  /*1550*/  IMAD R20, R3, R2, R20 ;  /* 0x0000000203147224 */ /* 0x000fe400078e0214 */
.L_x_19:
[----:B------:R-:W-:Y:S05]  /*1560*/  BRA.U !UP1, `(.L_x_20) ;  /* 0x00000001090c7547 */ /* 0x000fea000b800000 */
[----:B------:R-:W-:Y:S01]  /*1570*/  UCGABAR_WAIT ;  /* 0x0000000000007dc7 */ /* 0x000fe20008000000 */
[----:B------:R-:W-:Y:S01]  /*1580*/  CCTL.IVALL ;  /* 0x00000000ff00798f */ /* 0x000fe20002000000 */
[----:B------:R-:W-:Y:S05]  /*1590*/  BRA `(.L_x_21) ;  /* 0x0000000000047947 */ /* 0x000fea0003800000 */
.L_x_20:
[----:B------:R-:W-:Y:S06]  /*15a0*/  BAR.SYNC.DEFER_BLOCKING 0x0 ;  /* 0x0000000000007b1d */ /* 0x000fec0000010000 */
.L_x_21:
[----:B------:R-:W-:Y:S05]  /*15b0*/  BRA.U UP2, `(.L_x_22) ;  /* 0x0000001102f07547 */ /* 0x000fea000b800000 */
[----:B------:R-:W1:Y:S01]  /*15c0*/  LDCU UR4, c[0x0][0x38c] ;  /* 0x00007180ff0477ac */ /* 0x000e620008000800 */
[----:B------:R-:W2:Y:S01]  /*15d0*/  LDC R9, c[0x0][0x370] ;  /* 0x0000dc00ff097b82 */ /* 0x000ea20000000800 */
[----:B------:R-:W-:Y:S01]  /*15e0*/  IMAD.SHL.U32 R16, R11, 0x40, RZ ;  /* 0x000000400b107824 */ /* 0x000fe200078e00ff */
[----:B------:R-:W-:Y:S01]  /*15f0*/  PLOP3.LUT P1, PT, PT, PT, UP5, 0x80, 0x8 ;  /* 0x000000000008781c */ /* 0x000fe20003f2f058 */
[----:B------:R-:W-:Y:S01]  /*1600*/  HFMA2 R12, -RZ, RZ, 0, 0 ;  /* 0x00000000ff0c7431 */ /* 0x000fe200000001ff */
[----:B------:R-:W-:Y:S01]  /*1610*/  UISETP.NE.AND UP1, UPT, UR10, URZ, UPT ;  /* 0x000000ff0a00728c */ /* 0x000fe2000bf25270 */
[----:B------:R-:W-:Y:S01]  /*1620*/  ISETP.NE.AND P4, PT, R10, RZ, P5 ;  /* 0x000000ff0a00720c */ /* 0x000fe20002f85270 */
[----:B------:R-:W-:Y:S01]  /*1630*/  IMAD.MOV.U32 R15, RZ, RZ, 0x1 ;  /* 0x00000001ff0f7424 */ /* 0x000fe200078e00ff */
[----:B------:R-:W-:Y:S01]  /*1640*/  PLOP3.LUT P1, PT, P1, PT, PT, 0x8, 0x80 ;  /* 0x000000000080781c */ /* 0x000fe20000f2e170 */
[----:B------:R-:W3:Y:S01]  /*1650*/  LDC R0, c[0x0][0x374] ;  /* 0x0000dd00ff007b82 */ /* 0x000ee20000000800 */
[----:B------:R-:W-:Y:S01]  /*1660*/  IMAD.MOV.U32 R14, RZ, RZ, RZ ;  /* 0x000000ffff0e7224 */ /* 0x000fe200078e00ff */
[----:B------:R-:W-:Y:S01]  /*1670*/  MOV R8, 0x1 ;  /* 0x0000000100087802 */ /* 0x000fe20000000f00 */
[----:B------:R-:W-:Y:S01]  /*1680*/  IMAD.MOV.U32 R10, RZ, RZ, RZ ;  /* 0x000000ffff0a7224 */ /* 0x000fe200078e00ff */
[----:B------:R-:W-:Y:S01]  /*1690*/  LOP3.LUT R16, R16, 0x40, RZ, 0xc0, !PT ;  /* 0x0000004010107812 */ /* 0x000fe200078ec0ff */
[----:B------:R-:W4:Y:S01]  /*16a0*/  LDCU.64 UR14, c[0x0][0x348] ;  /* 0x00006900ff0e77ac */ /* 0x000f220008000a00 */
[----:B-1----:R-:W-:-:S02]  /*16b0*/  UIADD3 UR5, UPT, UPT, UR4, 0x3f, URZ ;  /* 0x0000003f04057890 */ /* 0x002fc4000fffe0ff */
[----:B------:R-:W-:Y:S02]  /*16c0*/  USEL UR22, UR6, 0x2, UP1 ;  /* 0x0000000206167887 */ /* 0x000fe40008800000 */
[----:B------:R-:W-:Y:S01]  /*16d0*/  USHF.R.S32.HI UR7, URZ, 0x1f, UR5 ;  /* 0x0000001fff077899 */ /* 0x000fe20008011405 */
[----:B------:R-:W-:-:S03]  /*16e0*/  UMOV UR23, URZ ;  /* 0x000000ff00177c82 */ /* 0x000fc60008000000 */
[----:B------:R-:W-:Y:S02]  /*16f0*/  ULEA.HI UR7, UR7, UR5, URZ, 0x6 ;  /* 0x0000000507077291 */ /* 0x000fe4000f8f30ff */
[----:B------:R-:W-:Y:S02]  /*1700*/  UIADD3 UR5, UPT, UPT, UR4, -0x1, URZ ;  /* 0xffffffff04057890 */ /* 0x000fe4000fffe0ff */
[----:B------:R-:W-:Y:S02]  /*1710*/  USHF.R.S32.HI UR7, URZ, 0x6, UR7 ;  /* 0x00000006ff077899 */ /* 0x000fe40008011407 */
[----:B------:R-:W-:Y:S02]  /*1720*/  UISETP.GE.U32.AND UP2, UPT, UR5, -0x7f, UPT ;  /* 0xffffff810500788c */ /* 0x000fe4000bf46070 */
[----:B------:R-:W-:Y:S02]  /*1730*/  UISETP.LT.U32.AND UP0, UPT, UR7, 0x6, UPT ;  /* 0x000000060700788c */ /* 0x000fe4000bf01070 */
[----:B------:R-:W-:-:S02]  /*1740*/  UIADD3 UR4, UPT, UPT, UR4, 0x7e, URZ ;  /* 0x0000007e04047890 */ /* 0x000fc4000fffe0ff */
[----:B------:R-:W-:-:S04]  /*1750*/  USEL UR5, UR7, 0x6, UP0 ;  /* 0x0000000607057887 */ /* 0x000fc80008000000 */
[----:B------:R-:W-:Y:S02]  /*1760*/  UIADD3 UR21, UPT, UPT, UR5, -0x1, URZ ;  /* 0xffffffff05157890 */ /* 0x000fe4000fffe0ff */
[----:B------:R-:W-:Y:S02]  /*1770*/  @UP2 UIADD3 UR21, UPT, UPT, UR5, URZ, URZ ;  /* 0x000000ff05152290 */ /* 0x000fe4000fffe0ff */
[----:B------:R-:W-:Y:S02]  /*1780*/  UIADD3 UR24, UPT, UPT, UR7, -UR5, URZ ;  /* 0x8000000507187290 */ /* 0x000fe4000fffe0ff */
[----:B------:R-:W-:Y:S02]  /*1790*/  UIADD3 UR13, UPT, UPT, UR21, 0x1, URZ ;  /* 0x00000001150d7890 */ /* 0x000fe4000fffe0ff */
[----:B--2-4-:R-:W-:-:S12]  /*17a0*/  UIADD3 UR21, UPT, UPT, -UR21, URZ, URZ ;  /* 0x000000ff15157290 */ /* 0x014fd8000fffe1ff */
.L_x_42:
[----:B------:R-:W-:Y:S01]  /*17b0*/  UISETP.NE.AND UP0, UPT, UR37, URZ, UPT ;  /* 0x000000ff2500728c */ /* 0x000fe2000bf05270 */
[----:B------:R-:W1:Y:S08]  /*17c0*/  S2UR UR37, SR_CgaCtaId ;  /* 0x00000000002579c3 */ /* 0x000e700000008800 */
[----:B------:R-:W-:Y:S05]  /*17d0*/  BRA.U UP0, `(.L_x_23) ;  /* 0x0000000100347547 */ /* 0x000fea000b800000 */
[----:B------:R-:W2:Y:S01]  /*17e0*/  S2R R2, SR_CgaCtaId ;  /* 0x0000000000027919 */ /* 0x000ea20000008800 */
[----:B------:R-:W-:-:S04]  /*17f0*/  MOV R3, 0x400 ;  /* 0x0000040000037802 */ /* 0x000fc80000000f00 */
[----:B--2---:R-:W-:Y:S02]  /*1800*/  LEA R3, R2, R3, 0x18 ;  /* 0x0000000302037211 */ /* 0x004fe400078ec0ff */
[----:B------:R-:W-:-:S03]  /*1810*/  SHF.L.U32 R2, R8, 0x1f, RZ ;  /* 0x0000001f08027819 */ /* 0x000fc600000006ff */
[----:B------:R-:W-:-:S04]  /*1820*/  IMAD R3, R10, 0x8, R3 ;  /* 0x000000080a037824 */ /* 0x000fc800078e0203 */
[----:B------:R-:W2:Y:S02]  /*1830*/  SYNCS.PHASECHK.TRANS64.TRYWAIT P0, [R3+URZ+0x120], R2 ;  /* 0x00012002030075a7 */ /* 0x000ea400080011ff */
[----:B--2---:R-:W-:Y:S05]  /*1840*/  @!P0 BRA `(.L_x_24) ;  /* 0x0000007000488947 */ /* 0x004fea0003800000 */
.L_x_151:
[----:B------:R-:W-:Y:S01]  /*1850*/  VIADD R10, R10, 0x1 ;  /* 0x000000010a0a7836 */ /* 0x000fe20000000000 */
[----:B------:R2:W-:Y:S04]  /*1860*/  SYNCS.ARRIVE.TRANS64.A1T0 RZ, [R3+URZ+0x110], RZ ;  /* 0x000110ff03ff79a7 */ /* 0x0005e800081000ff */
[----:B------:R-:W-:-:S04]  /*1870*/  ISETP.NE.AND P0, PT, R10, 0x2, PT ;  /* 0x000000020a00780c */ /* 0x000fc80003f05270 */
[----:B------:R-:W-:Y:S02]  /*1880*/  SEL R10, R10, RZ, P0 ;  /* 0x000000ff0a0a7207 */ /* 0x000fe40000000000 */
[----:B--2---:R-:W-:-:S04]  /*1890*/  SEL R3, RZ, 0x1, P0 ;  /* 0x00000001ff037807 */ /* 0x004fc80000000000 */
[----:B------:R-:W-:-:S07]  /*18a0*/  LOP3.LUT R8, R8, R3, RZ, 0x3c, !PT ;  /* 0x0000000308087212 */ /* 0x000fce00078e3cff */
.L_x_23:
[----:B------:R-:W-:Y:S01]  /*18b0*/  UMOV UR6, 0x400 ;  /* 0x0000040000067882 */ /* 0x000fe20000000000 */
[----:B------:R-:W-:Y:S01]  /*18c0*/  LEA.HI R3, R21, R21, RZ, 0x1 ;  /* 0x0000001515037211 */ /* 0x000fe200078f08ff */
[----:B-1----:R-:W-:Y:S01]  /*18d0*/  ULEA UR6, UR37, UR6, 0x18 ;  /* 0x0000000625067291 */ /* 0x002fe2000f8ec0ff */
[----:B------:R-:W-:Y:S01]  /*18e0*/  SHF.L.U32 R2, R15, 0x1f, RZ ;  /* 0x0000001f0f027819 */ /* 0x000fe200000006ff */
[----:B------:R-:W-:Y:S01]  /*18f0*/  UISETP.GE.U32.AND UP0, UPT, UR4, 0x7f, UPT ;  /* 0x0000007f0400788c */ /* 0x000fe2000bf06070 */
[C---:B------:R-:W-:Y:S01]  /*1900*/  R2UR UR9, R16.reuse ;  /* 0x00000000100972ca */ /* 0x040fe200000e0000 */
[----:B------:R-:W-:Y:S01]  /*1910*/  ULEA UR8, UR23, UR6, 0x3 ;  /* 0x0000000617087291 */ /* 0x000fe2000f8e18ff */
[----:B------:R-:W-:Y:S01]  /*1920*/  IMAD.SHL.U32 R3, R3, 0x40, RZ ;  /* 0x0000004003037824 */ /* 0x000fe200078e00ff */
[----:B------:R-:W-:Y:S01]  /*1930*/  R2UR UR11, R16 ;  /* 0x00000000100b72ca */ /* 0x000fe200000e0000 */
[----:B------:R-:W-:-:S03]  /*1940*/  UMOV UR25, URZ ;  /* 0x000000ff00197c82 */ /* 0x000fc60008000000 */
[----:B------:R-:W-:-:S03]  /*1950*/  R2UR UR35, R3 ;  /* 0x00000000032372ca */ /* 0x000fc600000e0000 */
[----:B------:R1:W2:Y:S01]  /*1960*/  SYNCS.PHASECHK.TRANS64.TRYWAIT P0, [UR8+0x30], R2 ;  /* 0x00003002ff0075a7 */ /* 0x0002a20008001108 */
[----:B------:R-:W-:-:S09]  /*1970*/  R2UR UR8, R20 ;  /* 0x00000000140872ca */ /* 0x000fd200000e0000 */
[----:B------:R-:W-:-:S04]  /*1980*/  ULOP3.LUT UR35, UR9, 0xffffff80, UR35, 0xf8, !UPT ;  /* 0xffffff8009237892 */ /* 0x000fc8000f8ef823 */
[----:B------:R-:W-:Y:S01]  /*1990*/  ULEA UR11, UR8, UR11, 0x7 ;  /* 0x0000000b080b7291 */ /* 0x000fe2000f8e38ff */
[----:B------:R-:W-:Y:S11]  /*19a0*/  BRA.U !UP0, `(.L_x_25) ;  /* 0x0000000108bc7547 */ /* 0x000ff6000b800000 */
[----:B------:R-:W-:Y:S01]  /*19b0*/  UMOV UR16, UR21 ;  /* 0x0000001500107c82 */ /* 0x000fe20008000000 */
[----:B------:R-:W-:Y:S01]  /*19c0*/  UMOV UR17, UR23 ;  /* 0x0000001700117c82 */ /* 0x000fe20008000000 */
[----:B------:R-:W-:-:S05]  /*19d0*/  UMOV UR34, URZ ;  /* 0x000000ff00227c82 */ /* 0x000fca0008000000 */
.L_x_31:
[----:B------:R-:W-:Y:S01]  /*19e0*/  ULEA UR33, UR17, UR6, 0x3 ;  /* 0x0000000611217291 */ /* 0x000fe2000f8e18ff */
[----:B------:R-:W-:Y:S01]  /*19f0*/  @P5 MOV R3, 0x8000 ;  /* 0x0000800000035802 */ /* 0x000fe20000000f00 */
[----:B-12-4-:R-:W-:Y:S10]  /*1a00*/  @P0 BRA `(.L_x_26) ;  /* 0x00000000000c0947 */ /* 0x016ff40003800000 */
[----:B------:R-:W-:-:S04]  /*1a10*/  SHF.L.U32 R5, R15, 0x1f, RZ ;  /* 0x0000001f0f057819 */ /* 0x000fc800000006ff */
[----:B------:R-:W2:Y:S02]  /*1a20*/  SYNCS.PHASECHK.TRANS64.TRYWAIT P0, [UR33+0x30], R5 ;  /* 0x00003005ff0075a7 */ /* 0x000ea40008001121 */
[----:B--2---:R-:W-:Y:S05]  /*1a30*/  @!P0 BRA `(.L_x_27) ;  /* 0x0000006c00e08947 */ /* 0x004fea0003800000 */
.L_x_26:
[----:B------:R2:W-:Y:S01]  /*1a40*/  @P5 SYNCS.ARRIVE.TRANS64 RZ, [UR33], R3 ;  /* 0x00000003ffff59a7 */ /* 0x0005e20008000021 */
[----:B------:R-:W-:Y:S02]  /*1a50*/  ULOP3.LUT UR8, UR22, 0x2, URZ, 0xfc, !UPT ;  /* 0x0000000216087892 */ /* 0x000fe4000f8efcff */
[----:B------:R-:W-:Y:S02]  /*1a60*/  UIADD3 UR16, UPT, UPT, UR16, 0x1, URZ ;  /* 0x0000000110107890 */ /* 0x000fe4000fffe0ff */
[----:B------:R-:W-:Y:S02]  /*1a70*/  UISETP.NE.AND UP0, UPT, UR8, 0x2, UPT ;  /* 0x000000020800788c */ /* 0x000fe4000bf05270 */
[----:B------:R-:W-:-:S07]  /*1a80*/  UISETP.NE.AND UP2, UPT, UR16, 0x1, UPT ;  /* 0x000000011000788c */ /* 0x000fce000bf45270 */
[----:B------:R-:W-:Y:S05]  /*1a90*/  BRA.U UP0, `(.L_x_28) ;  /* 0x0000000100047547 */ /* 0x000fea000b800000 */
[----:B------:R-:W-:Y:S05]  /*1aa0*/  BPT.TRAP 0x1 ;  /* 0x000000040000795c */ /* 0x000fea0000300000 */
.L_x_28:
[----:B------:R-:W-:Y:S04]  /*1ab0*/  BSSY.RECONVERGENT B0, `(.L_x_29) ;  /* 0x0000003000007945 */ /* 0x000fe80003800200 */
[----:B------:R-:W-:Y:S05]  /*1ac0*/  @!P4 BRA `(.L_x_30) ;  /* 0x000000000004c947 */ /* 0x000fea0003800000 */
[----:B------:R-:W-:Y:S05]  /*1ad0*/  BPT.TRAP 0x1 ;  /* 0x000000040000795c */ /* 0x000fea0000300000 */
.L_x_30:
[----:B------:R-:W-:Y:S05]  /*1ae0*/  BSYNC.RECONVERGENT B0 ;  /* 0x0000000000007941 */ /* 0x000fea0003800200 */
.L_x_29:
[----:B------:R-:W-:Y:S02]  /*1af0*/  UIADD3 UR23, UPT, UPT, UR17, 0x1, URZ ;  /* 0x0000000111177890 */ /* 0x000fe4000fffe0ff */
[----:B------:R-:W-:Y:S02]  /*1b00*/  UIADD3 UR28, UP1, UPT, UR14, 0x80, URZ ;  /* 0x000000800e1c7890 */ /* 0x000fe4000ff3e0ff */
[----:B------:R-:W-:Y:S02]  /*1b10*/  UISETP.NE.AND UP0, UPT, UR23, 0x6, UPT ;  /* 0x000000061700788c */ /* 0x000fe4000bf05270 */
[----:B------:R-:W-:Y:S02]  /*1b20*/  ULOP3.LUT UR33, UR33, 0xfefffff8, URZ, 0xc0, !UPT ;  /* 0xfefffff821217892 */ /* 0x000fe4000f8ec0ff */
[----:B------:R-:W-:Y:S02]  /*1b30*/  USEL UR9, URZ, 0x1, UP0 ;  /* 0x00000001ff097887 */ /* 0x000fe40008000000 */
[----:B------:R-:W-:-:S02]  /*1b40*/  USEL UR23, UR23, URZ, UP0 ;  /* 0x000000ff17177287 */ /* 0x000fc40008000000 */
[----:B------:R-:W-:Y:S02]  /*1b50*/  UIADD3 UR26, UP0, UPT, UR14, 0x180, URZ ;  /* 0x000001800e1a7890 */ /* 0x000fe4000ff1e0ff */
[----:B------:R-:W-:Y:S01]  /*1b60*/  ULEA UR8, UR23, UR6, 0x3 ;  /* 0x0000000617087291 */ /* 0x000fe2000f8e18ff */
[----:B------:R-:W-:Y:S01]  /*1b70*/  LOP3.LUT R15, R15, UR9, RZ, 0x3c, !PT ;  /* 0x000000090f0f7c12 */ /* 0x000fe2000f8e3cff */
[----:B------:R-:W-:Y:S02]  /*1b80*/  UIADD3.X UR29, UPT, UPT, URZ, UR15, URZ, UP1, !UPT ;  /* 0x0000000fff1d7290 */ /* 0x000fe40008ffe4ff */
[----:B------:R-:W-:Y:S01]  /*1b90*/  UIADD3.X UR27, UPT, UPT, URZ, UR15, URZ, UP0, !UPT ;  /* 0x0000000fff1b7290 */ /* 0x000fe200087fe4ff */
[----:B-1----:R-:W-:Y:S01]  /*1ba0*/  SHF.L.U32 R2, R15, 0x1f, RZ ;  /* 0x0000001f0f027819 */ /* 0x002fe200000006ff */
[----:B------:R-:W-:Y:S01]  /*1bb0*/  UMOV UR18, 0x0 ;  /* 0x0000000000127882 */ /* 0x000fe20000000000 */
[----:B------:R-:W-:Y:S01]  /*1bc0*/  UMOV UR19, 0x10000000 ;  /* 0x1000000000137882 */ /* 0x000fe20000000000 */
[----:B------:R-:W-:Y:S01]  /*1bd0*/  UMOV UR10, UR34 ;  /* 0x00000022000a7c82 */ /* 0x000fe20008000000 */
[----:B------:R4:W1:Y:S01]  /*1be0*/  SYNCS.PHASECHK.TRANS64.TRYWAIT P0, [UR8+0x30], R2 ;  /* 0x00003002ff0075a7 */ /* 0x0008620008001108 */
[----:B------:R-:W-:Y:S01]  /*1bf0*/  ULEA UR8, UR17, UR6, 0xd ;  /* 0x0000000611087291 */ /* 0x000fe2000f8e68ff */
[----:B------:R-:W-:Y:S01]  /*1c00*/  UMOV UR12, UR36 ;  /* 0x00000024000c7c82 */ /* 0x000fe20008000000 */
[----:B------:R-:W-:-:S02]  /*1c10*/  UMOV UR9, UR33 ;  /* 0x0000002100097c82 */ /* 0x000fc40008000000 */
[----:B------:R-:W-:Y:S02]  /*1c20*/  UIADD3 UR32, UPT, UPT, UR8, 0x4300, URZ ;  /* 0x0000430008207890 */ /* 0x000fe4000fffe0ff */
[----:B------:R-:W-:Y:S01]  /*1c30*/  UIADD3 UR8, UPT, UPT, UR8, 0x10300, URZ ;  /* 0x0001030008087890 */ /* 0x000fe2000fffe0ff */
[----:B------:R-:W-:Y:S01]  /*1c40*/  UMOV UR25, UR13 ;  /* 0x0000000d00197c82 */ /* 0x000fe20008000000 */
[----:B------:R-:W-:-:S05]  /*1c50*/  UMOV UR17, UR23 ;  /* 0x0000001700117c82 */ /* 0x000fca0008000000 */
[----:B------:R2:W-:Y:S02]  /*1c60*/  UTMALDG.3D.2CTA [UR32], [UR28], desc[UR18] ;  /* 0x000012201c0075b4 */ /* 0x0005e40008211000 */
[----:B------:R4:W-:Y:S01]  /*1c70*/  UTMALDG.3D.2CTA [UR8], [UR26], desc[UR18] ;  /* 0x000012081a0075b4 */ /* 0x0009e20008211000 */
[----:B--2---:R-:W-:Y:S01]  /*1c80*/  UIADD3 UR34, UPT, UPT, UR34, 0x40, URZ ;  /* 0x0000004022227890 */ /* 0x004fe2000fffe0ff */
[----:B------:R-:W-:Y:S11]  /*1c90*/  BRA.U UP2, `(.L_x_31) ;  /* 0xfffffffd02507547 */ /* 0x000ff6000b83ffff */
.L_x_25:
[----:B----4-:R-:W-:Y:S01]  /*1ca0*/  ULEA UR8, UR23, UR6, 0x3 ;  /* 0x0000000617087291 */ /* 0x010fe2000f8e18ff */
[----:B-1----:R-:W-:Y:S01]  /*1cb0*/  SHF.L.U32 R2, R15, 0x1f, RZ ;  /* 0x0000001f0f027819 */ /* 0x002fe200000006ff */
[----:B------:R-:W-:Y:S01]  /*1cc0*/  @!P1 SYNCS.ARRIVE.TRANS64.A1T0 RZ, [UR6+0xa8], RZ ;  /* 0x0000a8ffffff99a7 */ /* 0x000fe20008100006 */
[----:B------:R-:W-:-:S06]  /*1cd0*/  UISETP.GT.AND UP0, UPT, UR7, UR5, UPT ;  /* 0x000000050700728c */ /* 0x000fcc000bf04270 */
[----:B--2---:R1:W2:Y:S03]  /*1ce0*/  SYNCS.PHASECHK.TRANS64.TRYWAIT P0, [UR8+0x30], R2 ;  /* 0x00003002ff0075a7 */ /* 0x0042a60008001108 */
[----:B------:R-:W-:Y:S05]  /*1cf0*/  BRA.U !UP0, `(.L_x_32) ;  /* 0x0000000108bc7547 */ /* 0x000fea000b800000 */
[----:B------:R-:W-:Y:S01]  /*1d00*/  UIADD3 UR26, UPT, UPT, UR24, UR25, URZ ;  /* 0x00000019181a7290 */ /* 0x000fe2000fffe0ff */
[----:B------:R-:W-:-:S11]  /*1d10*/  UMOV UR27, UR23 ;  /* 0x00000017001b7c82 */ /* 0x000fd60008000000 */
.L_x_38:
[----:B------:R-:W-:Y:S01]  /*1d20*/  ULEA UR17, UR27, UR6, 0x3 ;  /* 0x000000061b117291 */ /* 0x000fe2000f8e18ff */
[----:B--2---:R-:W-:Y:S01]  /*1d30*/  @P5 MOV R3, 0x8000 ;  /* 0x0000800000035802 */ /* 0x004fe20000000f00 */
[----:B-12---:R-:W-:Y:S10]  /*1d40*/  @P0 BRA `(.L_x_33) ;  /* 0x00000000000c0947 */ /* 0x006ff40003800000 */
[----:B------:R-:W-:-:S04]  /*1d50*/  SHF.L.U32 R5, R15, 0x1f, RZ ;  /* 0x0000001f0f057819 */ /* 0x000fc800000006ff */
[----:B------:R-:W2:Y:S02]  /*1d60*/  SYNCS.PHASECHK.TRANS64.TRYWAIT P0, [UR17+0x30], R5 ;  /* 0x00003005ff0075a7 */ /* 0x000ea40008001111 */
[----:B--2---:R-:W-:Y:S05]  /*1d70*/  @!P0 BRA `(.L_x_34) ;  /* 0x0000006c00288947 */ /* 0x004fea0003800000 */
.L_x_33:
[----:B------:R2:W-:Y:S01]  /*1d80*/  @P5 SYNCS.ARRIVE.TRANS64 RZ, [UR17], R3 ;  /* 0x00000003ffff59a7 */ /* 0x0005e20008000011 */
[----:B------:R-:W-:-:S04]  /*1d90*/  ULOP3.LUT UR8, UR22, 0x2, URZ, 0xfc, !UPT ;  /* 0x0000000216087892 */ /* 0x000fc8000f8efcff */
[----:B------:R-:W-:-:S09]  /*1da0*/  UISETP.NE.AND UP0, UPT, UR8, 0x2, UPT ;  /* 0x000000020800788c */ /* 0x000fd2000bf05270 */
[----:B------:R-:W-:Y:S05]  /*1db0*/  BRA.U UP0, `(.L_x_35) ;  /* 0x0000000100047547 */ /* 0x000fea000b800000 */
[----:B------:R-:W-:Y:S05]  /*1dc0*/  BPT.TRAP 0x1 ;  /* 0x000000040000795c */ /* 0x000fea0000300000 */
.L_x_35:
[----:B------:R-:W-:Y:S04]  /*1dd0*/  BSSY.RECONVERGENT B0, `(.L_x_36) ;  /* 0x0000003000007945 */ /* 0x000fe80003800200 */
[----:B------:R-:W-:Y:S05]  /*1de0*/  @!P4 BRA `(.L_x_37) ;  /* 0x000000000004c947 */ /* 0x000fea0003800000 */
[----:B------:R-:W-:Y:S05]  /*1df0*/  BPT.TRAP 0x1 ;  /* 0x000000040000795c */ /* 0x000fea0000300000 */
.L_x_37:
[----:B------:R-:W-:Y:S05]  /*1e00*/  BSYNC.RECONVERGENT B0 ;  /* 0x0000000000007941 */ /* 0x000fea0003800200 */
.L_x_36:
[----:B------:R-:W-:Y:S02]  /*1e10*/  UIADD3 UR23, UPT, UPT, UR27, 0x1, URZ ;  /* 0x000000011b177890 */ /* 0x000fe4000fffe0ff */
[----:B------:R-:W-:Y:S02]  /*1e20*/  UIADD3 UR32, UP1, UPT, UR14, 0x80, URZ ;  /* 0x000000800e207890 */ /* 0x000fe4000ff3e0ff */
[----:B------:R-:W-:Y:S02]  /*1e30*/  UISETP.NE.AND UP0, UPT, UR23, 0x6, UPT ;  /* 0x000000061700788c */ /* 0x000fe4000bf05270 */
[----:B------:R-:W-:Y:S02]  /*1e40*/  USHF.L.U32 UR18, UR25, 0x6, URZ ;  /* 0x0000000619127899 */ /* 0x000fe400080006ff */
[----:B------:R-:W-:Y:S02]  /*1e50*/  USEL UR9, URZ, 0x1, UP0 ;  /* 0x00000001ff097887 */ /* 0x000fe40008000000 */
[----:B------:R-:W-:-:S02]  /*1e60*/  USEL UR23, UR23, URZ, UP0 ;  /* 0x000000ff17177287 */ /* 0x000fc40008000000 */
[----:B------:R-:W-:Y:S02]  /*1e70*/  UIADD3 UR30, UP0, UPT, UR14, 0x180, URZ ;  /* 0x000001800e1e7890 */ /* 0x000fe4000ff1e0ff */
[----:B------:R-:W-:Y:S01]  /*1e80*/  ULEA UR8, UR23, UR6, 0x3 ;  /* 0x0000000617087291 */ /* 0x000fe2000f8e18ff */
[----:B------:R-:W-:Y:S01]  /*1e90*/  LOP3.LUT R15, R15, UR9, RZ, 0x3c, !PT ;  /* 0x000000090f0f7c12 */ /* 0x000fe2000f8e3cff */
[----:B------:R-:W-:Y:S02]  /*1ea0*/  ULOP3.LUT UR17, UR17, 0xfefffff8, URZ, 0xc0, !UPT ;  /* 0xfefffff811117892 */ /* 0x000fe4000f8ec0ff */
[----:B------:R-:W-:Y:S01]  /*1eb0*/  UIADD3.X UR33, UPT, UPT, URZ, UR15, URZ, UP1, !UPT ;  /* 0x0000000fff217290 */ /* 0x000fe20008ffe4ff */
[----:B-1----:R-:W-:Y:S01]  /*1ec0*/  SHF.L.U32 R2, R15, 0x1f, RZ ;  /* 0x0000001f0f027819 */ /* 0x002fe200000006ff */
[----:B------:R-:W-:Y:S01]  /*1ed0*/  UIADD3.X UR31, UPT, UPT, URZ, UR15, URZ, UP0, !UPT ;  /* 0x0000000fff1f7290 */ /* 0x000fe200087fe4ff */
[----:B------:R-:W-:Y:S02]  /*1ee0*/  UMOV UR28, 0x0 ;  /* 0x00000000001c7882 */ /* 0x000fe40000000000 */
[----:B------:R4:W1:Y:S01]  /*1ef0*/  SYNCS.PHASECHK.TRANS64.TRYWAIT P0, [UR8+0x30], R2 ;  /* 0x00003002ff0075a7 */ /* 0x0008620008001108 */
[----:B------:R-:W-:Y:S01]  /*1f00*/  ULEA UR8, UR27, UR6, 0xd ;  /* 0x000000061b087291 */ /* 0x000fe2000f8e68ff */
[----:B------:R-:W-:Y:S01]  /*1f10*/  UMOV UR29, 0x10000000 ;  /* 0x10000000001d7882 */ /* 0x000fe20000000000 */
[----:B------:R-:W-:-:S02]  /*1f20*/  UMOV UR19, UR35 ;  /* 0x0000002300137c82 */ /* 0x000fc40008000000 */
[----:B------:R-:W-:Y:S02]  /*1f30*/  UIADD3 UR16, UPT, UPT, UR8, 0x4300, URZ ;  /* 0x0000430008107890 */ /* 0x000fe4000fffe0ff */
[----:B------:R-:W-:Y:S01]  /*1f40*/  UIADD3 UR8, UPT, UPT, UR8, 0x10300, URZ ;  /* 0x0001030008087890 */ /* 0x000fe2000fffe0ff */
[----:B------:R-:W-:Y:S01]  /*1f50*/  UMOV UR20, UR36 ;  /* 0x0000002400147c82 */ /* 0x000fe20008000000 */
[----:B------:R-:W-:Y:S01]  /*1f60*/  UMOV UR12, UR36 ;  /* 0x00000024000c7c82 */ /* 0x000fe20008000000 */
[----:B------:R-:W-:Y:S01]  /*1f70*/  UMOV UR9, UR17 ;  /* 0x0000001100097c82 */ /* 0x000fe20008000000 */
[----:B------:R-:W-:Y:S01]  /*1f80*/  UMOV UR10, UR18 ;  /* 0x00000012000a7c82 */ /* 0x000fe20008000000 */
[----:B------:R-:W-:Y:S02]  /*1f90*/  UIADD3 UR25, UPT, UPT, UR25, 0x1, URZ ;  /* 0x0000000119197890 */ /* 0x000fe4000fffe0ff */
[----:B------:R4:W-:Y:S01]  /*1fa0*/  UTMALDG.3D.2CTA [UR16], [UR32], desc[UR28] ;  /* 0x00001c10200075b4 */ /* 0x0009e20008211000 */
[----:B------:R-:W-:Y:S01]  /*1fb0*/  UMOV UR27, UR23 ;  /* 0x00000017001b7c82 */ /* 0x000fe20008000000 */
[----:B------:R-:W-:Y:S01]  /*1fc0*/  UISETP.NE.AND UP0, UPT, UR25, UR26, UPT ;  /* 0x0000001a1900728c */ /* 0x000fe2000bf05270 */
[----:B------:R4:W-:Y:S08]  /*1fd0*/  UTMALDG.3D.2CTA [UR8], [UR30], desc[UR28] ;  /* 0x00001c081e0075b4 */ /* 0x0009f00008211000 */
[----:B----4-:R-:W-:Y:S05]  /*1fe0*/  BRA.U UP0, `(.L_x_38) ;  /* 0xfffffffd004c7547 */ /* 0x010fea000b83ffff */
.L_x_32:
[----:B-1----:R-:W-:Y:S01]  /*1ff0*/  LEA R2, R14, UR6, 0x3 ;  /* 0x000000060e027c11 */ /* 0x002fe2000f8e18ff */
[----:B------:R-:W-:Y:S01]  /*2000*/  NOP ;  /* 0x0000000000007918 */ /* 0x000fe20000000000 */
[----:B--2---:R-:W-:Y:S02]  /*2010*/  SHF.L.U32 R3, R12, 0x1f, RZ ;  /* 0x0000001f0c037819 */ /* 0x004fe400000006ff */
[----:B------:R-:W-:Y:S02]  /*2020*/  LEA R4, R14, UR6, 0x4 ;  /* 0x000000060e047c11 */ /* 0x000fe4000f8e20ff */
[----:B------:R-:W1:Y:S02]  /*2030*/  SYNCS.PHASECHK.TRANS64.TRYWAIT P0, [R2+URZ+0xb0], R3 ;  /* 0x0000b003020075a7 */ /* 0x000e6400080011ff */
[----:B-1----:R-:W-:Y:S05]  /*2040*/  @!P0 BRA `(.L_x_39) ;  /* 0x00000068008c8947 */ /* 0x002fea0003800000 */
.L_x_154:
[----:B------:R-:W2:Y:S01]  /*2050*/  LDS.128 R4, [R4+0x140] ;  /* 0x0001400004047984 */ /* 0x000ea20000000c00 */
[----:B------:R-:W-:Y:S01]  /*2060*/  ISETP.GE.AND P0, PT, R26, 0x1, PT ;  /* 0x000000011a00780c */ /* 0x000fe20003f06270 */
[----:B-1----:R-:W-:Y:S01]  /*2070*/  VIADD R2, R2, 0xc0 ;  /* 0x000000c002027836 */ /* 0x002fe20000000000 */
[----:B------:R-:W-:Y:S01]  /*2080*/  @!PT LDS RZ, [RZ] ;  /* 0x00000000fffff984 */ /* 0x000fe20000000800 */
[----:B------:R-:W-:Y:S01]  /*2090*/  @!PT LDS RZ, [RZ] ;  /* 0x00000000fffff984 */ /* 0x000fe20000000800 */
[----:B------:R-:W-:Y:S01]  /*20a0*/  @!PT LDS RZ, [RZ] ;  /* 0x00000000fffff984 */ /* 0x000fe20000000800 */
[----:B------:R-:W-:Y:S01]  /*20b0*/  @!PT LDS RZ, [RZ] ;  /* 0x00000000fffff984 */ /* 0x000fe20000000800 */
[----:B------:R1:W-:Y:S06]  /*20c0*/  MEMBAR.ALL.CTA ;  /* 0x0000000000007992 */ /* 0x0003ec0000008000 */
[----:B-1----:R-:W1:Y:S01]  /*20d0*/  FENCE.VIEW.ASYNC.S ;  /* 0x00000000000073c6 */ /* 0x002e620000000000 */
[----:B------:R-:W-:-:S04]  /*20e0*/  PRMT R2, RZ, 0x654, R2 ;  /* 0x00000654ff027816 */ /* 0x000fc80000000002 */
[----:B-1----:R1:W-:Y:S01]  /*20f0*/  SYNCS.ARRIVE.TRANS64.RED.A1T0 RZ, [R2+URZ], RZ ;  /* 0x000000ff02ff79a7 */ /* 0x0023e200081004ff */
[----:B--2---:R-:W-:-:S13]  /*2100*/  LOP3.LUT P2, RZ, R6, 0x1, RZ, 0xc0, !PT ;  /* 0x0000000106ff7812 */ /* 0x004fda000784c0ff */
[----:B------:R-:W-:Y:S01]  /*2110*/  @P2 SHF.R.U32.HI R3, RZ, 0x10, R5 ;  /* 0x00000010ff032819 */ /* 0x000fe20000011605 */
[----:B------:R-:W-:Y:S01]  /*2120*/  VOTEU.ANY UP0, P2 ;  /* 0x0000000000ff7886 */ /* 0x000fe20001000100 */
[----:B------:R-:W-:Y:S02]  /*2130*/  @P2 MOV R13, R4 ;  /* 0x00000004000d2202 */ /* 0x000fe40000000f00 */
[----:B------:R-:W-:Y:S02]  /*2140*/  @P2 R2UR.BROADCAST UR8, R3 ;  /* 0x00000000030822ca */ /* 0x000fe400008e0000 */
[----:B------:R-:W-:-:S11]  /*2150*/  @P2 LOP3.LUT R11, R5, 0xffff, RZ, 0xc0, !PT ;  /* 0x0000ffff050b2812 */ /* 0x000fd600078ec0ff */
[----:B------:R-:W-:Y:S01]  /*2160*/  @UP0 UMOV UR36, UR8 ;  /* 0x0000000800240c82 */ /* 0x000fe20008000000 */
[----:B-1----:R-:W-:Y:S05]  /*2170*/  @!P0 BRA `(.L_x_40) ;  /* 0x0000000000b88947 */ /* 0x002fea0003800000 */
[----:B------:R-:W3:Y:S01]  /*2180*/  LDC.64 R4, c[0x0][0xb18] ;  /* 0x0002c600ff047b82 */ /* 0x000ee20000000a00 */
[----:B------:R-:W-:-:S07]  /*2190*/  ISETP.NE.AND P3, PT, R26, 0x1, PT ;  /* 0x000000011a00780c */ /* 0x000fce0003f65270 */
[----:B------:R-:W1:Y:S08]  /*21a0*/  LDC.64 R6, c[0x0][0xb10] ;  /* 0x0002c400ff067b82 */ /* 0x000e700000000a00 */
[----:B------:R-:W2:Y:S08]  /*21b0*/  LDC R17, c[0x0][0xb20] ;  /* 0x0002c800ff117b82 */ /* 0x000eb00000000800 */
[----:B------:R-:W4:Y:S01]  /*21c0*/  LDC R18, c[0x0][0xb0c] ;  /* 0x0002c300ff127b82 */ /* 0x000f220000000800 */
[----:B---3--:R-:W-:Y:S01]  /*21d0*/  IMAD.HI.U32 R22, R0, R5, RZ ;  /* 0x0000000500167227 */ /* 0x008fe200078e00ff */
[----:B------:R-:W-:-:S06]  /*21e0*/  ISETP.NE.AND P0, PT, R4, 0x1, PT ;  /* 0x000000010400780c */ /* 0x000fcc0003f05270 */
[----:B------:R-:W3:Y:S01]  /*21f0*/  LDC.64 R2, c[0x0][0xb28] ;  /* 0x0002ca00ff027b82 */ /* 0x000ee20000000a00 */
[----:B-1----:R-:W-:-:S04]  /*2200*/  IMAD.HI.U32 R20, R9, R6, RZ ;  /* 0x0000000609147227 */ /* 0x002fc800078e00ff */
[----:B------:R-:W-:Y:S01]  /*2210*/  IMAD.HI.U32 R24, R13, R6, RZ ;  /* 0x000000060d187227 */ /* 0x000fe200078e00ff */
[----:B------:R-:W-:Y:S02]  /*2220*/  SHF.R.U32.HI R20, RZ, R7, R20 ;  /* 0x00000007ff147219 */ /* 0x000fe40000011614 */
[----:B--2---:R-:W-:Y:S01]  /*2230*/  SHF.R.U32.HI R19, RZ, R17, R22 ;  /* 0x00000011ff137219 */ /* 0x004fe20000011616 */
[----:B------:R-:W-:Y:S01]  /*2240*/  IMAD.HI.U32 R22, R11, R5, RZ ;  /* 0x000000050b167227 */ /* 0x000fe200078e00ff */
[----:B------:R-:W-:Y:S02]  /*2250*/  SHF.R.U32.HI R24, RZ, R7, R24 ;  /* 0x00000007ff187219 */ /* 0x000fe40000011618 */
[----:B------:R-:W-:Y:S02]  /*2260*/  SEL R19, R0, R19, !P0 ;  /* 0x0000001300137207 */ /* 0x000fe40004000000 */
[----:B------:R-:W-:Y:S02]  /*2270*/  SHF.R.U32.HI R22, RZ, R17, R22 ;  /* 0x00000011ff167219 */ /* 0x000fe40000011616 */
[----:B----4-:R-:W-:-:S02]  /*2280*/  ISETP.NE.AND P1, PT, R18, 0x1, PT ;  /* 0x000000011200780c */ /* 0x010fc40003f25270 */
[----:B------:R-:W-:Y:S02]  /*2290*/  SEL R5, R11, R22, !P0 ;  /* 0x000000160b057207 */ /* 0x000fe40004000000 */
[----:B------:R-:W-:Y:S02]  /*22a0*/  SEL R21, R9, R20, !P1 ;  /* 0x0000001409157207 */ /* 0x000fe40004800000 */
[----:B------:R-:W-:Y:S01]  /*22b0*/  SEL R7, R13, R24, !P1 ;  /* 0x000000180d077207 */ /* 0x000fe20004800000 */
[----:B---3--:R-:W-:Y:S01]  /*22c0*/  IMAD.HI.U32 R20, R19, R2, RZ ;  /* 0x0000000213147227 */ /* 0x008fe200078e00ff */
[----:B------:R-:W-:-:S03]  /*22d0*/  IADD3 R17, PT, PT, -R5, RZ, RZ ;  /* 0x000000ff05117210 */ /* 0x000fc60007ffe1ff */
        /* <DEDUP_REMOVED lines=11> */
[----:B------:R-:W-:-:S04]  /*2390*/  @!P0 IMAD.HI.U32 R20, R7, R2, RZ ;  /* 0x0000000207148227 */ /* 0x000fc800078e00ff */
[----:B------:R-:W-:Y:S01]  /*23a0*/  IMAD.MOV R2, RZ, RZ, -R6 ;  /* 0x000000ffff027224 */ /* 0x000fe200078e0a06 */
[----:B------:R-:W-:-:S03]  /*23b0*/  @!P0 SHF.R.U32.HI R20, RZ, R3, R20 ;  /* 0x00000003ff148219 */ /* 0x000fc60000011614 */
[----:B------:R-:W-:Y:S01]  /*23c0*/  IMAD R2, R26, R2, R5 ;  /* 0x000000021a027224 */ /* 0x000fe200078e0205 */
        /* <DEDUP_REMOVED lines=9> */
.L_x_40:
[----:B------:R-:W1:Y:S02]  /*2460*/  LDCU UR8, c[0x0][0xb30] ;  /* 0x00016600ff0877ac */ /* 0x000e640008000800 */
[----:B-1----:R-:W-:-:S09]  /*2470*/  UISETP.NE.AND UP0, UPT, UR8, 0x1, UPT ;  /* 0x000000010800788c */ /* 0x002fd2000bf05270 */
[----:B------:R-:W-:Y:S05]  /*2480*/  BRA.U UP0, `(.L_x_41) ;  /* 0x0000000100407547 */ /* 0x000fea000b800000 */
[----:B------:R-:W1:Y:S08]  /*2490*/  LDC.64 R4, c[0x0][0xb10] ;  /* 0x0002c400ff047b82 */ /* 0x000e700000000a00 */
[----:B------:R-:W2:Y:S08]  /*24a0*/  LDC.64 R2, c[0x0][0xb18] ;  /* 0x0002c600ff027b82 */ /* 0x000eb00000000a00 */
[----:B------:R-:W4:Y:S08]  /*24b0*/  LDC R6, c[0x0][0xb20] ;  /* 0x0002c800ff067b82 */ /* 0x000f300000000800 */
[----:B------:R-:W3:Y:S01]  /*24c0*/  LDC R18, c[0x0][0xb0c] ;  /* 0x0002c300ff127b82 */ /* 0x000ee20000000800 */
[----:B-1----:R-:W-:-:S05]  /*24d0*/  IMAD.HI.U32 R4, R13, R4, RZ ;  /* 0x000000040d047227 */ /* 0x002fca00078e00ff */
[----:B------:R-:W-:Y:S01]  /*24e0*/  SHF.R.U32.HI R4, RZ, R5, R4 ;  /* 0x00000005ff047219 */ /* 0x000fe20000011604 */
[----:B--2---:R-:W-:Y:S01]  /*24f0*/  IMAD.HI.U32 R3, R11, R3, RZ ;  /* 0x000000030b037227 */ /* 0x004fe200078e00ff */
[----:B------:R-:W-:-:S04]  /*2500*/  ISETP.NE.AND P0, PT, R2, 0x1, PT ;  /* 0x000000010200780c */ /* 0x000fc80003f05270 */
[----:B----4-:R-:W-:-:S04]  /*2510*/  SHF.R.U32.HI R6, RZ, R6, R3 ;  /* 0x00000006ff067219 */ /* 0x010fc80000011603 */
[----:B------:R-:W-:Y:S02]  /*2520*/  SEL R3, R11, R6, !P0 ;  /* 0x000000060b037207 */ /* 0x000fe40004000000 */
[----:B---3--:R-:W-:-:S04]  /*2530*/  ISETP.NE.AND P1, PT, R18, 0x1, PT ;  /* 0x000000011200780c */ /* 0x008fc80003f25270 */
[----:B------:R-:W-:-:S05]  /*2540*/  SEL R4, R13, R4, !P1 ;  /* 0x000000040d047207 */ /* 0x000fca0004800000 */
[----:B------:R-:W-:Y:S02]  /*2550*/  IMAD.IADD R5, R3, 0x1, -R4 ;  /* 0x0000000103057824 */ /* 0x000fe400078e0a04 */
[----:B------:R-:W-:Y:S02]  /*2560*/  IMAD.IADD R3, R4, 0x1, -R3 ;  /* 0x0000000104037824 */ /* 0x000fe400078e0a03 */
[----:B------:R-:W-:Y:S02]  /*2570*/  IMAD R13, R5, R18, R13 ;  /* 0x00000012050d7224 */ /* 0x000fe400078e020d */
[----:B------:R-:W-:-:S07]  /*2580*/  IMAD R11, R3, R2, R11 ;  /* 0x00000002030b7224 */ /* 0x000fce00078e020b */
.L_x_41:
[----:B------:R-:W-:Y:S01]  /*2590*/  VIADD R14, R14, 0x1 ;  /* 0x000000010e0e7836 */ /* 0x000fe20000000000 */
[----:B------:R-:W-:Y:S01]  /*25a0*/  PLOP3.LUT P1, PT, PT, PT, PT, 0x80, 0x8 ;  /* 0x000000000008781c */ /* 0x000fe20003f2f070 */
[----:B------:R-:W-:Y:S02]  /*25b0*/  IMAD.IADD R21, R13, 0x1, R60 ;  /* 0x000000010d157824 */ /* 0x000fe400078e023c */
[----:B------:R-:W-:Y:S01]  /*25c0*/  IMAD.IADD R20, R11, 0x1, R58 ;  /* 0x000000010b147824 */ /* 0x000fe200078e023a */
[----:B------:R-:W-:-:S04]  /*25d0*/  ISETP.NE.AND P0, PT, R14, 0x2, PT ;  /* 0x000000020e00780c */ /* 0x000fc80003f05270 */
[----:B------:R-:W-:Y:S02]  /*25e0*/  SEL R3, RZ, 0x1, P0 ;  /* 0x00000001ff037807 */ /* 0x000fe40000000000 */
[----:B------:R-:W-:Y:S02]  /*25f0*/  SEL R14, R14, RZ, P0 ;  /* 0x000000ff0e0e7207 */ /* 0x000fe40000000000 */
[----:B------:R-:W-:Y:S01]  /*2600*/  LOP3.LUT R12, R12, R3, RZ, 0x3c, !PT ;  /* 0x000000030c0c7212 */ /* 0x000fe200078e3cff */
[----:B------:R-:W-:Y:S06]  /*2610*/  @P2 BRA `(.L_x_42) ;  /* 0xfffffff000642947 */ /* 0x000fec000383ffff */
[----:B------:R-:W-:Y:S01]  /*2620*/  UIADD3 UR6, UPT, UPT, UR6, 0x30, URZ ;  /* 0x0000003006067890 */ /* 0x000fe2000fffe0ff */
[----:B------:R-:W-:-:S03]  /*2630*/  SHF.L.U32 R3, R15, 0x1f, RZ ;  /* 0x0000001f0f037819 */ /* 0x000fc600000006ff */
[----:B------:R-:W-:-:S09]  /*2640*/  ULEA UR4, UR23, UR6, 0x3 ;  /* 0x0000000617047291 */ /* 0x000fd2000f8e18ff */
[----:B------:R-:W1:Y:S02]  /*2650*/  SYNCS.PHASECHK.TRANS64.TRYWAIT P0, [UR4], R3 ;  /* 0x00000003ff0075a7 */ /* 0x000e640008001104 */
[----:B-1----:R-:W-:Y:S05]  /*2660*/  @!P0 BRA `(.L_x_43) ;  /* 0x0000006400188947 */ /* 0x002fea0003800000 */
.L_x_156:
[----:B------:R-:W-:-:S04]  /*2670*/  UIADD3 UR5, UPT, UPT, UR23, 0x1, URZ ;  /* 0x0000000117057890 */ /* 0x000fc8000fffe0ff */
[----:B------:R-:W-:-:S04]  /*2680*/  UISETP.NE.AND UP0, UPT, UR5, 0x6, UPT ;  /* 0x000000060500788c */ /* 0x000fc8000bf05270 */
[----:B------:R-:W-:Y:S02]  /*2690*/  USEL UR7, URZ, 0x1, UP0 ;  /* 0x00000001ff077887 */ /* 0x000fe40008000000 */
[----:B------:R-:W-:-:S04]  /*26a0*/  USEL UR5, UR5, URZ, UP0 ;  /* 0x000000ff05057287 */ /* 0x000fc80008000000 */
[----:B------:R-:W-:Y:S01]  /*26b0*/  ULEA UR4, UR5, UR6, 0x3 ;  /* 0x0000000605047291 */ /* 0x000fe2000f8e18ff */
[----:B------:R-:W-:-:S04]  /*26c0*/  LOP3.LUT R2, R15, UR7, RZ, 0x3c, !PT ;  /* 0x000000070f027c12 */ /* 0x000fc8000f8e3cff */
[----:B-1----:R-:W-:-:S04]  /*26d0*/  SHF.L.U32 R3, R2, 0x1f, RZ ;  /* 0x0000001f02037819 */ /* 0x002fc800000006ff */
[----:B------:R-:W1:Y:S02]  /*26e0*/  SYNCS.PHASECHK.TRANS64.TRYWAIT P0, [UR4], R3 ;  /* 0x00000003ff0075a7 */ /* 0x000e640008001104 */
[----:B-1----:R-:W-:Y:S05]  /*26f0*/  @!P0 BRA `(.L_x_44) ;  /* 0x00000064000c8947 */ /* 0x002fea0003800000 */
.L_x_158:
        /* <DEDUP_REMOVED lines=9> */
.L_x_160:
        /* <DEDUP_REMOVED lines=9> */
.L_x_162:
        /* <DEDUP_REMOVED lines=9> */
.L_x_164:
[----:B------:R-:W-:-:S04]  /*28b0*/  UIADD3 UR5, UPT, UPT, UR5, 0x1, URZ ;  /* 0x0000000105057890 */ /* 0x000fc8000fffe0ff */
[----:B------:R-:W-:-:S04]  /*28c0*/  UISETP.NE.AND UP0, UPT, UR5, 0x6, UPT ;  /* 0x000000060500788c */ /* 0x000fc8000bf05270 */
[----:B------:R-:W-:Y:S02]  /*28d0*/  USEL UR4, URZ, 0x1, UP0 ;  /* 0x00000001ff047887 */ /* 0x000fe40008000000 */
[----:B------:R-:W-:-:S04]  /*28e0*/  USEL UR5, UR5, URZ, UP0 ;  /* 0x000000ff05057287 */ /* 0x000fc80008000000 */
[----:B------:R-:W-:Y:S01]  /*28f0*/  ULEA UR5, UR5, UR6, 0x3 ;  /* 0x0000000605057291 */ /* 0x000fe2000f8e18ff */
[----:B-1----:R-:W-:-:S04]  /*2900*/  LOP3.LUT R3, R2, UR4, RZ, 0x3c, !PT ;  /* 0x0000000402037c12 */ /* 0x002fc8000f8e3cff */
[----:B------:R-:W-:Y:S01]  /*2910*/  SHF.L.U32 R3, R3, 0x1f, RZ ;  /* 0x0000001f03037819 */ /* 0x000fe200000006ff */
[----:B---3--:R-:W-:-:S07]  /*2920*/  IMAD.U32 R0, RZ, RZ, UR5 ;  /* 0x00000005ff007e24 */ /* 0x008fce000f8e00ff */
.L_x_48:
[----:B-1----:R1:W2:Y:S02]  /*2930*/  SYNCS.PHASECHK.TRANS64.TRYWAIT P0, [R0+URZ], R3 ;  /* 0x00000003000075a7 */ /* 0x0022a400080011ff */
[----:B--2---:R-:W-:Y:S05]  /*2940*/  @!P0 NANOSLEEP.SYNCS 0x989680 ;  /* 0x009896800000895d */ /* 0x004fea0003900000 */
[----:B------:R-:W2:Y:S02]  /*2950*/  @!P0 SYNCS.PHASECHK.TRANS64 P0, [R0+URZ], R3 ;  /* 0x00000003000085a7 */ /* 0x000ea400080010ff */
[----:B--2---:R-:W-:Y:S05]  /*2960*/  @P0 EXIT ;  /* 0x000000000000094d */ /* 0x004fea0003800000 */
[----:B------:R-:W-:Y:S05]  /*2970*/  BRA `(.L_x_48) ;  /* 0xfffffffc00ec7947 */ /* 0x000fea000383ffff */
.L_x_22:
[----:B------:R-:W-:-:S04]  /*2980*/  UISETP.NE.AND UP1, UPT, UR37, URZ, UPT ;  /* 0x000000ff2500728c */ /* 0x000fc8000bf25270 */
[----:B------:R-:W-:-:S09]  /*2990*/  UISETP.NE.OR UP1, UPT, UR10, 0x1, UP1 ;  /* 0x000000010a00788c */ /* 0x000fd20008f25670 */
[----:B------:R-:W-:Y:S05]  /*29a0*/  BRA.U UP1, `(.L_x_49) ;  /* 0x00000005014c7547 */ /* 0x000fea000b800000 */
[----:B------:R-:W-:Y:S01]  /*29b0*/  HFMA2 R11, -RZ, RZ, 0, 0 ;  /* 0x00000000ff0b7431 */ /* 0x000fe200000001ff */
[----:B------:R-:W-:Y:S01]  /*29c0*/  ISETP.GE.U32.AND P2, PT, R10, 0x2, PT ;  /* 0x000000020a00780c */ /* 0x000fe20003f46070 */
[----:B------:R-:W-:Y:S01]  /*29d0*/  IMAD.MOV.U32 R12, RZ, RZ, 0x1 ;  /* 0x00000001ff0c7424 */ /* 0x000fe200078e00ff */
[----:B------:R-:W-:Y:S01]  /*29e0*/  CS2R R8, SRZ ;  /* 0x0000000000087805 */ /* 0x000fe2000001ff00 */
[----:B------:R-:W-:Y:S01]  /*29f0*/  IMAD.MOV.U32 R3, RZ, RZ, RZ ;  /* 0x000000ffff037224 */ /* 0x000fe200078e00ff */
[----:B------:R-:W-:Y:S01]  /*2a00*/  UMOV UR4, 0x400 ;  /* 0x0000040000047882 */ /* 0x000fe20000000000 */
[----:B------:R-:W-:Y:S01]  /*2a10*/  UMOV UR6, URZ ;  /* 0x000000ff00067c82 */ /* 0x000fe20008000000 */
[----:B------:R-:W-:-:S12]  /*2a20*/  ULEA UR37, UR37, UR4, 0x18 ;  /* 0x0000000425257291 */ /* 0x000fd8000f8ec0ff */
.L_x_53:
[----:B------:R-:W-:Y:S02]  /*2a30*/  LEA R0, R3, UR37, 0x3 ;  /* 0x0000002503007c11 */ /* 0x000fe4000f8e18ff */
[----:B------:R-:W-:-:S03]  /*2a40*/  SHF.L.U32 R5, R8, 0x1f, RZ ;  /* 0x0000001f08057819 */ /* 0x000fc600000006ff */
[----:B------:R-:W-:Y:S01]  /*2a50*/  VIADD R4, R0, 0x120 ;  /* 0x0000012000047836 */ /* 0x000fe20000000000 */
[----:B------:R-:W1:Y:S02]  /*2a60*/  SYNCS.PHASECHK.TRANS64.TRYWAIT P0, [R0+URZ+0x110], R5 ;  /* 0x00011005000075a7 */ /* 0x000e6400080011ff */
[----:B-1----:R-:W-:Y:S05]  /*2a70*/  @!P0 BRA `(.L_x_50) ;  /* 0x00000060008c8947 */ /* 0x002fea0003800000 */
.L_x_165:
[----:B------:R-:W-:Y:S01]  /*2a80*/  ULEA UR5, UR6, UR37, 0x3 ;  /* 0x0000002506057291 */ /* 0x000fe2000f8e18ff */
[----:B------:R-:W-:Y:S01]  /*2a90*/  PRMT R4, RZ, 0x654, R4 ;  /* 0x00000654ff047816 */ /* 0x000fe20000000004 */
[----:B-1----:R-:W-:Y:S01]  /*2aa0*/  @!P2 IMAD.MOV.U32 R5, RZ, RZ, 0x10 ;  /* 0x00000010ff05a424 */ /* 0x002fe200078e00ff */
[----:B------:R-:W-:Y:S01]  /*2ab0*/  SHF.L.U32 R7, R12, 0x1f, RZ ;  /* 0x0000001f0c077819 */ /* 0x000fe200000006ff */
[----:B------:R-:W-:Y:S01]  /*2ac0*/  UIADD3 UR4, UPT, UPT, UR5, 0xb0, URZ ;  /* 0x000000b005047890 */ /* 0x000fe2000fffe0ff */
[----:B------:R1:W-:Y:S05]  /*2ad0*/  SYNCS.ARRIVE.TRANS64.RED.A1T0 RZ, [R4+URZ], RZ ;  /* 0x000000ff04ff79a7 */ /* 0x0003ea00081004ff */
[----:B------:R-:W-:Y:S01]  /*2ae0*/  IMAD.U32 R13, RZ, RZ, UR4 ;  /* 0x00000004ff0d7e24 */ /* 0x000fe2000f8e00ff */
[----:B------:R-:W2:Y:S04]  /*2af0*/  SYNCS.PHASECHK.TRANS64.TRYWAIT P0, [UR5+0xc0], R7 ;  /* 0x0000c007ff0075a7 */ /* 0x000ea80008001105 */
[----:B------:R-:W-:Y:S01]  /*2b00*/  PRMT R13, R10, 0x654, R13 ;  /* 0x000006540a0d7816 */ /* 0x000fe2000000000d */
[----:B-12---:R-:W-:Y:S06]  /*2b10*/  @!P0 BRA `(.L_x_51) ;  /* 0x0000006000788947 */ /* 0x006fec0003800000 */
.L_x_167:
[----:B------:R-:W-:Y:S01]  /*2b20*/  ULEA UR4, UR6, UR37, 0x4 ;  /* 0x0000002506047291 */ /* 0x000fe2000f8e20ff */
[----:B------:R-:W-:Y:S01]  /*2b30*/  SEL R2, R13, R2, !P2 ;  /* 0x000000020d027207 */ /* 0x000fe20005000000 */
[----:B------:R-:W-:Y:S01]  /*2b40*/  UIADD3 UR5, UPT, UPT, UR5, 0xb0, URZ ;  /* 0x000000b005057890 */ /* 0x000fe2000fffe0ff */
[----:B-1----:R-:W-:Y:S01]  /*2b50*/  LEA R0, R11, UR37, 0x3 ;  /* 0x000000250b007c11 */ /* 0x002fe2000f8e18ff */
[----:B------:R-:W-:Y:S01]  /*2b60*/  UIADD3 UR4, UPT, UPT, UR4, 0x140, URZ ;  /* 0x0000014004047890 */ /* 0x000fe2000fffe0ff */
[----:B------:R1:W-:Y:S01]  /*2b70*/  @!P2 SYNCS.ARRIVE.TRANS64.RED RZ, [R2+URZ], R5 ;  /* 0x0000000502ffa9a7 */ /* 0x0003e200080004ff */
[----:B------:R-:W-:Y:S01]  /*2b80*/  UIADD3 UR6, UPT, UPT, UR6, 0x1, URZ ;  /* 0x0000000106067890 */ /* 0x000fe2000fffe0ff */
[----:B------:R-:W-:-:S03]  /*2b90*/  VIADD R3, R3, 0x1 ;  /* 0x0000000103037836 */ /* 0x000fc60000000000 */
[----:B------:R-:W-:Y:S02]  /*2ba0*/  UISETP.NE.AND UP0, UPT, UR6, 0x2, UPT ;  /* 0x000000020600788c */ /* 0x000fe4000bf05270 */
[----:B------:R-:W-:Y:S01]  /*2bb0*/  ISETP.NE.AND P0, PT, R3, 0x2, PT ;  /* 0x000000020300780c */ /* 0x000fe20003f05270 */
[----:B------:R-:W-:Y:S06]  /*2bc0*/  UGETNEXTWORKID.BROADCAST [UR4], [UR5] ;  /* 0x00000000040073ca */ /* 0x000fec0008000100 */
[----:B------:R-:W-:Y:S02]  /*2bd0*/  USEL UR4, URZ, 0x1, UP0 ;  /* 0x00000001ff047887 */ /* 0x000fe40008000000 */
[----:B------:R-:W-:-:S04]  /*2be0*/  USEL UR6, UR6, URZ, UP0 ;  /* 0x000000ff06067287 */ /* 0x000fc80008000000 */
[----:B------:R-:W-:Y:S02]  /*2bf0*/  LOP3.LUT R12, R12, UR4, RZ, 0x3c, !PT ;  /* 0x000000040c0c7c12 */ /* 0x000fe4000f8e3cff */
[----:B-1----:R-:W-:-:S04]  /*2c00*/  SHF.L.U32 R5, R9, 0x1f, RZ ;  /* 0x0000001f09057819 */ /* 0x002fc800000006ff */
[----:B------:R-:W1:Y:S02]  /*2c10*/  SYNCS.PHASECHK.TRANS64.TRYWAIT P1, [R0+URZ+0xb0], R5 ;  /* 0x0000b005000075a7 */ /* 0x000e6400080211ff */
[----:B-1----:R-:W-:Y:S05]  /*2c20*/  @!P1 BRA `(.L_x_52) ;  /* 0x00000060004c9947 */ /* 0x002fea0003800000 */
.L_x_168:
[----:B------:R-:W-:Y:S01]  /*2c30*/  LEA R4, R11, UR37, 0x4 ;  /* 0x000000250b047c11 */ /* 0x000fe2000f8e20ff */
[----:B-1----:R-:W-:Y:S01]  /*2c40*/  VIADD R0, R0, 0xc0 ;  /* 0x000000c000007836 */ /* 0x002fe20000000000 */
[----:B------:R-:W-:Y:S01]  /*2c50*/  SEL R3, R3, RZ, P0 ;  /* 0x000000ff03037207 */ /* 0x000fe20000000000 */
[----:B------:R-:W-:-:S03]  /*2c60*/  VIADD R11, R11, 0x1 ;  /* 0x000000010b0b7836 */ /* 0x000fc60000000000 */
[----:B------:R-:W1:Y:S01]  /*2c70*/  LDS.128 R4, [R4+0x140] ;  /* 0x0001400004047984 */ /* 0x000e620000000c00 */
[----:B------:R-:W-:Y:S02]  /*2c80*/  PRMT R0, RZ, 0x654, R0 ;  /* 0x00000654ff007816 */ /* 0x000fe40000000000 */
[C---:B------:R-:W-:Y:S01]  /*2c90*/  ISETP.NE.AND P1, PT, R11.reuse, 0x2, PT ;  /* 0x000000020b00780c */ /* 0x040fe20003f25270 */
[----:B------:R-:W-:Y:S01]  /*2ca0*/  @!PT LDS RZ, [RZ] ;  /* 0x00000000fffff984 */ /* 0x000fe20000000800 */
[----:B------:R-:W-:Y:S01]  /*2cb0*/  @!PT LDS RZ, [RZ] ;  /* 0x00000000fffff984 */ /* 0x000fe20000000800 */
[----:B------:R-:W-:Y:S01]  /*2cc0*/  @!PT LDS RZ, [RZ] ;  /* 0x00000000fffff984 */ /* 0x000fe20000000800 */
[----:B------:R-:W-:Y:S01]  /*2cd0*/  @!PT LDS RZ, [RZ] ;  /* 0x00000000fffff984 */ /* 0x000fe20000000800 */
[----:B------:R2:W-:Y:S06]  /*2ce0*/  MEMBAR.ALL.CTA ;  /* 0x0000000000007992 */ /* 0x0005ec0000008000 */
[----:B--2---:R-:W2:Y:S01]  /*2cf0*/  FENCE.VIEW.ASYNC.S ;  /* 0x00000000000073c6 */ /* 0x004ea20000000000 */
[----:B------:R-:W-:Y:S01]  /*2d00*/  SEL R11, R11, RZ, P1 ;  /* 0x000000ff0b0b7207 */ /* 0x000fe20000800000 */
[----:B--2---:R2:W-:Y:S01]  /*2d10*/  SYNCS.ARRIVE.TRANS64.RED.A1T0 RZ, [R0+URZ], RZ ;  /* 0x000000ff00ff79a7 */ /* 0x0045e200081004ff */
[----:B-1----:R-:W-:-:S02]  /*2d20*/  LOP3.LUT P3, RZ, R6, 0x1, RZ, 0xc0, !PT ;  /* 0x0000000106ff7812 */ /* 0x002fc4000786c0ff */
[----:B------:R-:W-:-:S04]  /*2d30*/  SEL R5, RZ, 0x1, P0 ;  /* 0x00000001ff057807 */ /* 0x000fc80000000000 */
[----:B------:R-:W-:Y:S02]  /*2d40*/  LOP3.LUT R8, R8, R5, RZ, 0x3c, !PT ;  /* 0x0000000508087212 */ /* 0x000fe400078e3cff */
[----:B--2---:R-:W-:-:S04]  /*2d50*/  SEL R0, RZ, 0x1, P1 ;  /* 0x00000001ff007807 */ /* 0x004fc80000800000 */
[----:B------:R-:W-:Y:S01]  /*2d60*/  LOP3.LUT R9, R9, R0, RZ, 0x3c, !PT ;  /* 0x0000000009097212 */ /* 0x000fe200078e3cff */
[----:B------:R-:W-:Y:S06]  /*2d70*/  @P3 BRA `(.L_x_53) ;  /* 0xfffffffc002c3947 */ /* 0x000fec000383ffff */
[----:B------:R-:W-:Y:S01]  /*2d80*/  ULEA UR5, UR6, UR37, 0x3 ;  /* 0x0000002506057291 */ /* 0x000fe2000f8e18ff */
[----:B------:R-:W-:-:S08]  /*2d90*/  SHF.L.U32 R3, R12, 0x1f, RZ ;  /* 0x0000001f0c037819 */ /* 0x000fd000000006ff */
[----:B------:R-:W1:Y:S02]  /*2da0*/  SYNCS.PHASECHK.TRANS64 P0, [UR5+0xc0], R3 ;  /* 0x0000c003ff0075a7 */ /* 0x000e640008001005 */
[----:B-1----:R-:W-:Y:S05]  /*2db0*/  @P0 BRA `(.L_x_54) ;  /* 0x0000000000080947 */ /* 0x002fea0003800000 */
[----:B------:R-:W1:Y:S02]  /*2dc0*/  SYNCS.PHASECHK.TRANS64.TRYWAIT P0, [UR5+0xc0], R3 ;  /* 0x0000c003ff0075a7 */ /* 0x000e640008001105 */
[----:B-1----:R-:W-:Y:S05]  /*2dd0*/  @!P0 BRA `(.L_x_55) ;  /* 0x0000005c00f48947 */ /* 0x002fea0003800000 */
.L_x_54:
[----:B------:R-:W-:-:S04]  /*2de0*/  UIADD3 UR4, UPT, UPT, UR6, 0x1, URZ ;  /* 0x0000000106047890 */ /* 0x000fc8000fffe0ff */
[----:B------:R-:W-:-:S04]  /*2df0*/  UISETP.NE.AND UP0, UPT, UR4, 0x2, UPT ;  /* 0x000000020400788c */ /* 0x000fc8000bf05270 */
[----:B------:R-:W-:Y:S02]  /*2e00*/  USEL UR7, URZ, 0x1, UP0 ;  /* 0x00000001ff077887 */ /* 0x000fe40008000000 */
[----:B------:R-:W-:-:S04]  /*2e10*/  USEL UR4, UR4, URZ, UP0 ;  /* 0x000000ff04047287 */ /* 0x000fc80008000000 */
[----:B------:R-:W-:Y:S01]  /*2e20*/  ULEA UR4, UR4, UR37, 0x3 ;  /* 0x0000002504047291 */ /* 0x000fe2000f8e18ff */
[----:B-1----:R-:W-:-:S04]  /*2e30*/  LOP3.LUT R3, R12, UR7, RZ, 0x3c, !PT ;  /* 0x000000070c037c12 */ /* 0x002fc8000f8e3cff */
[----:B------:R-:W-:-:S04]  /*2e40*/  SHF.L.U32 R0, R3, 0x1f, RZ ;  /* 0x0000001f03007819 */ /* 0x000fc800000006ff */
[----:B------:R-:W1:Y:S02]  /*2e50*/  SYNCS.PHASECHK.TRANS64 P0, [UR4+0xc0], R0 ;  /* 0x0000c000ff0075a7 */ /* 0x000e640008001004 */
[----:B-1----:R-:W-:Y:S05]  /*2e60*/  @P0 EXIT ;  /* 0x000000000000094d */ /* 0x002fea0003800000 */
[----:B------:R-:W-:Y:S02]  /*2e70*/  SHF.L.U32 R3, R3, 0x1f, RZ ;  /* 0x0000001f03037819 */ /* 0x000fe400000006ff */
[----:B------:R-:W-:-:S07]  /*2e80*/  MOV R0, UR4 ;  /* 0x0000000400007c02 */ /* 0x000fce0008000f00 */
.L_x_56:
[----:B-1----:R1:W2:Y:S02]  /*2e90*/  SYNCS.PHASECHK.TRANS64.TRYWAIT P0, [R0+URZ+0xc0], R3 ;  /* 0x0000c003000075a7 */ /* 0x0022a400080011ff */
[----:B--2---:R-:W-:Y:S05]  /*2ea0*/  @!P0 NANOSLEEP.SYNCS 0x989680 ;  /* 0x009896800000895d */ /* 0x004fea0003900000 */
[----:B------:R-:W2:Y:S02]  /*2eb0*/  @!P0 SYNCS.PHASECHK.TRANS64 P0, [R0+URZ+0xc0], R3 ;  /* 0x0000c003000085a7 */ /* 0x000ea400080010ff */
[----:B--2---:R-:W-:Y:S05]  /*2ec0*/  @P0 EXIT ;  /* 0x000000000000094d */ /* 0x004fea0003800000 */
[----:B------:R-:W-:Y:S05]  /*2ed0*/  BRA `(.L_x_56) ;  /* 0xfffffffc00ec7947 */ /* 0x000fea000383ffff */
.L_x_49:
[----:B------:R-:W-:Y:S05]  /*2ee0*/  BRA.U UP4, `(.L_x_57) ;  /* 0x0000001104d87547 */ /* 0x000fea000b800000 */
[----:B------:R-:W-:Y:S01]  /*2ef0*/  UMOV UR6, 0x40 ;  /* 0x0000004000067882 */ /* 0x000fe20000000000 */
[----:B------:R-:W-:Y:S01]  /*2f00*/  NOP ;  /* 0x0000000000007918 */ /* 0x000fe20000000000 */
[----:B------:R-:W-:Y:S01]  /*2f10*/  ULEA UR6, UR37, UR6, 0x18 ;  /* 0x0000000625067291 */ /* 0x000fe2000f8ec0ff */
[----:B------:R-:W-:Y:S02]  /*2f20*/  UMOV UR7, 0x400 ;  /* 0x0000040000077882 */ /* 0x000fe40000000000 */
[----:B------:R-:W-:-:S06]  /*2f30*/  ULEA UR37, UR37, UR7, 0x18 ;  /* 0x0000000725257291 */ /* 0x000fcc000f8ec0ff */
[----:B------:R-:W1:Y:S02]  /*2f40*/  LDS.U8 R2, [UR6+0x1c] ;  /* 0x00001c06ff027984 */ /* 0x000e640008000000 */
[----:B-1----:R-:W-:-:S13]  /*2f50*/  ISETP.NE.AND P0, PT, R2, RZ, PT ;  /* 0x000000ff0200720c */ /* 0x002fda0003f05270 */
[----:B------:R-:W-:Y:S05]  /*2f60*/  @P0 BRA `(.L_x_58) ;  /* 0x0000000400080947 */ /* 0x000fea0003800000 */
[----:B------:R-:W-:Y:S02]  /*2f70*/  UISETP.NE.U32.AND UP0, UPT, UR5, 0x1, UPT ;  /* 0x000000010500788c */ /* 0x000fe4000bf05070 */
[----:B------:R-:W-:-:S07]  /*2f80*/  UIADD3 UR8, UPT, UPT, UR6, 0x8, URZ ;  /* 0x0000000806087890 */ /* 0x000fce000fffe0ff */
[----:B------:R-:W-:Y:S05]  /*2f90*/  BRA.U !UP0, `(.L_x_59) ;  /* 0x00000001089c7547 */ /* 0x000fea000b800000 */
[----:B------:R-:W-:Y:S01]  /*2fa0*/  ELECT P0, URZ, PT ;  /* 0x0000000000ff782f */ /* 0x000fe20003800000 */
[----:B------:R-:W-:-:S12]  /*2fb0*/  BSSY B0, `(.L_x_59) ;  /* 0x0000025000007945 */ /* 0x000fd80003800000 */
[----:B------:R-:W-:Y:S05]  /*2fc0*/  @!P0 BRA `(.L_x_60) ;  /* 0x00000000008c8947 */ /* 0x000fea0003800000 */
[----:B------:R-:W-:-:S05]  /*2fd0*/  UMOV UR7, 0x10 ;  /* 0x0000001000077882 */ /* 0x000fca0000000000 */
[----:B------:R-:W-:Y:S04]  /*2fe0*/  DEPBAR.LE SB1, 0x36 ;  /* 0x00009d800000791a */ /* 0x000fe80000000000 */
[----:B------:R-:W1:Y:S02]  /*2ff0*/  UTCATOMSWS.2CTA.FIND_AND_SET.ALIGN UP1, UR7, UR7 ;  /* 0x00000007000775e3 */ /* 0x000e640008220800 */
[----:B-1----:R-:W-:Y:S01]  /*3000*/  MOV R11, UR7 ;  /* 0x00000007000b7c02 */ /* 0x002fe20008000f00 */
[----:B------:R-:W-:Y:S06]  /*3010*/  BRA.U UP1, `(.L_x_61) ;  /* 0x0000000101187547 */ /* 0x000fec000b800000 */
.L_x_62:
[----:B------:R-:W-:Y:S05]  /*3020*/  NANOSLEEP 0x64 ;  /* 0x000000640000795d */ /* 0x000fea0003800000 */
[----:B------:R-:W-:-:S05]  /*3030*/  UMOV UR7, 0x10 ;  /* 0x0000001000077882 */ /* 0x000fca0000000000 */
[----:B------:R-:W-:Y:S04]  /*3040*/  DEPBAR.LE SB1, 0x36 ;  /* 0x00009d800000791a */ /* 0x000fe80000000000 */
[----:B------:R-:W1:Y:S02]  /*3050*/  UTCATOMSWS.2CTA.FIND_AND_SET.ALIGN UP1, UR7, UR7 ;  /* 0x00000007000775e3 */ /* 0x000e640008220800 */
[----:B-1----:R-:W-:Y:S01]  /*3060*/  MOV R11, UR7 ;  /* 0x00000007000b7c02 */ /* 0x002fe20008000f00 */
[----:B------:R-:W-:Y:S05]  /*3070*/  BRA.U !UP1, `(.L_x_62) ;  /* 0xfffffffd09e87547 */ /* 0x000fea000b83ffff */
.L_x_61:
[----:B------:R-:W1:Y:S01]  /*3080*/  LDS R5, [UR6+0x10] ;  /* 0x00001006ff057984 */ /* 0x000e620008000800 */
[----:B------:R-:W-:Y:S01]  /*3090*/  IMAD.U32 R3, RZ, RZ, UR37 ;  /* 0x00000025ff037e24 */ /* 0x000fe2000f8e00ff */
[----:B------:R-:W-:-:S03]  /*30a0*/  MOV R2, UR4 ;  /* 0x0000000400027c02 */ /* 0x000fc60008000f00 */
[----:B------:R-:W-:Y:S01]  /*30b0*/  VIADD R3, R3, 0x160 ;  /* 0x0000016003037836 */ /* 0x000fe20000000000 */
[----:B-1----:R-:W-:-:S04]  /*30c0*/  SHF.L.U32 R5, R5, 0x1f, RZ ;  /* 0x0000001f05057819 */ /* 0x002fc800000006ff */
[----:B------:R-:W1:Y:S02]  /*30d0*/  SYNCS.PHASECHK.TRANS64.TRYWAIT P0, [UR6+0x8], R5 ;  /* 0x00000805ff0075a7 */ /* 0x000e640008001106 */
[----:B-1----:R-:W-:Y:S05]  /*30e0*/  @P0 BRA `(.L_x_63) ;  /* 0x0000000000080947 */ /* 0x002fea0003800000 */
[----:B------:R-:W1:Y:S02]  /*30f0*/  SYNCS.PHASECHK.TRANS64.TRYWAIT P0, [UR6+0x8], R5 ;  /* 0x00000805ff0075a7 */ /* 0x000e640008001106 */
[----:B-1----:R-:W-:Y:S05]  /*3100*/  @!P0 BRA `(.L_x_64) ;  /* 0x0000005c00408947 */ /* 0x002fea0003800000 */
.L_x_63:
[----:B-1----:R-:W-:Y:S01]  /*3110*/  HFMA2 R4, -RZ, RZ, 0, 5.9604644775390625e-08 ;  /* 0x00000001ff047431 */ /* 0x002fe200000001ff */
[----:B------:R-:W-:Y:S01]  /*3120*/  UPRMT UR7, UR4, 0x654, UR8 ;  /* 0x0000065404077896 */ /* 0x000fe20008000008 */
[----:B------:R-:W-:Y:S01]  /*3130*/  IMAD.MOV.U32 R6, RZ, RZ, 0xffff ;  /* 0x0000ffffff067424 */ /* 0x000fe200078e00ff */
[----:B------:R-:W-:Y:S01]  /*3140*/  PRMT R2, R2, 0x654, R3 ;  /* 0x0000065402027816 */ /* 0x000fe20000000003 */
[----:B------:R-:W-:Y:S02]  /*3150*/  IMAD.MOV.U32 R5, RZ, RZ, 0x4 ;  /* 0x00000004ff057424 */ /* 0x000fe400078e00ff */
[----:B------:R-:W-:Y:S01]  /*3160*/  IMAD.SHL.U32 R9, R11, 0x20, RZ ;  /* 0x000000200b097824 */ /* 0x000fe200078e00ff */
[----:B------:R-:W-:Y:S02]  /*3170*/  MOV R3, UR7 ;  /* 0x0000000700037c02 */ /* 0x000fe40008000f00 */
[-C--:B------:R-:W-:Y:S01]  /*3180*/  SHF.L.U32 R7, R6, R11.reuse, RZ ;  /* 0x0000000b06077219 */ /* 0x080fe200000006ff */
[----:B------:R1:W-:Y:S01]  /*3190*/  SYNCS.ARRIVE.TRANS64.RED RZ, [UR7], R5 ;  /* 0x00000005ffff79a7 */ /* 0x0003e20008000407 */
[----:B------:R-:W-:Y:S01]  /*31a0*/  SHF.L.U32 R6, R4, R11, RZ ;  /* 0x0000000b04067219 */ /* 0x000fe200000006ff */
[----:B------:R1:W-:Y:S04]  /*31b0*/  STS [UR37+0x160], R9 ;  /* 0x00016009ff007988 */ /* 0x0003e80008000825 */
[----:B------:R1:W-:Y:S04]  /*31c0*/  STAS [R2.64], R11 ;  /* 0x0000000b02007dbd */ /* 0x0003e8000c0008ff */
[----:B------:R1:W-:Y:S04]  /*31d0*/  ATOMS.OR RZ, [UR6+0x14], R7 ;  /* 0x00001407ffff798c */ /* 0x0003e8000b000006 */
[----:B------:R1:W-:Y:S04]  /*31e0*/  ATOMS.OR RZ, [UR6+0x18], R6 ;  /* 0x00001806ffff798c */ /* 0x0003e8000b000006 */
[----:B------:R1:W-:Y:S02]  /*31f0*/  ATOMS.XOR RZ, [UR6+0x10], R4 ;  /* 0x00001004ffff798c */ /* 0x0003e4000b800006 */
.L_x_60:
[----:B------:R-:W-:Y:S05]  /*3200*/  BSYNC B0 ;  /* 0x0000000000007941 */ /* 0x000fea0003800000 */
.L_x_59:
[----:B------:R-:W-:Y:S05]  /*3210*/  BRA.U UP0, `(.L_x_65) ;  /* 0x00000001006c7547 */ /* 0x000fea000b800000 */
[----:B------:R-:W-:-:S03]  /*3220*/  UMOV UR7, 0xffffffff ;  /* 0xffffffff00077882 */ /* 0x000fc60000000000 */
[----:B------:R-:W-:Y:S05]  /*3230*/  BRA.DIV UR7, `(.L_x_66) ;  /* 0x0000005e070c7947 */ /* 0x000fea000b800000 */
[----:B------:R-:W-:-:S13]  /*3240*/  ELECT P6, URZ, PT ;  /* 0x0000000000ff782f */ /* 0x000fda00038c0000 */
.L_x_172:
[----:B------:R-:W-:Y:S05]  /*3250*/  @!P6 BRA `(.L_x_65) ;  /* 0x00000000005ce947 */ /* 0x000fea0003800000 */
[----:B-1----:R-:W1:Y:S02]  /*3260*/  LDS R3, [UR6+0x10] ;  /* 0x00001006ff037984 */ /* 0x002e640008000800 */
[----:B-1----:R-:W-:-:S04]  /*3270*/  SHF.L.U32 R3, R3, 0x1f, RZ ;  /* 0x0000001f03037819 */ /* 0x002fc800000006ff */
[----:B------:R-:W1:Y:S02]  /*3280*/  SYNCS.PHASECHK.TRANS64.TRYWAIT P0, [UR6+0x8], R3 ;  /* 0x00000803ff0075a7 */ /* 0x000e640008001106 */
[----:B-1----:R-:W-:Y:S05]  /*3290*/  @P0 BRA `(.L_x_67) ;  /* 0x0000000000080947 */ /* 0x002fea0003800000 */
[----:B------:R-:W1:Y:S02]  /*32a0*/  SYNCS.PHASECHK.TRANS64.TRYWAIT P0, [UR6+0x8], R3 ;  /* 0x00000803ff0075a7 */ /* 0x000e640008001106 */
[----:B-1----:R-:W-:Y:S05]  /*32b0*/  @!P0 BRA `(.L_x_68) ;  /* 0x0000005c000c8947 */ /* 0x002fea0003800000 */
.L_x_67:
[----:B------:R-:W2:Y:S01]  /*32c0*/  LDS R5, [UR37+0x160] ;  /* 0x00016025ff057984 */ /* 0x000ea20008000800 */
[----:B-1----:R-:W-:Y:S02]  /*32d0*/  HFMA2 R2, -RZ, RZ, 0, 5.9604644775390625e-08 ;  /* 0x00000001ff027431 */ /* 0x002fe400000001ff */
[----:B------:R-:W-:Y:S01]  /*32e0*/  IMAD.MOV.U32 R3, RZ, RZ, 0xffff ;  /* 0x0000ffffff037424 */ /* 0x000fe200078e00ff */
[----:B------:R-:W-:Y:S01]  /*32f0*/  UPRMT UR7, UR4, 0x654, UR8 ;  /* 0x0000065404077896 */ /* 0x000fe20008000008 */
[----:B--2---:R-:W-:-:S03]  /*3300*/  IMAD.SHL.U32 R4, R5, 0x20, RZ ;  /* 0x0000002005047824 */ /* 0x004fc600078e00ff */
[-C--:B------:R-:W-:Y:S02]  /*3310*/  SHF.L.U32 R3, R3, R5.reuse, RZ ;  /* 0x0000000503037219 */ /* 0x080fe400000006ff */
[----:B------:R-:W-:Y:S01]  /*3320*/  SHF.L.U32 R5, R2, R5, RZ ;  /* 0x0000000502057219 */ /* 0x000fe200000006ff */
[----:B------:R2:W-:Y:S04]  /*3330*/  STS [UR37+0x160], R4 ;  /* 0x00016004ff007988 */ /* 0x0005e80008000825 */
[----:B------:R2:W-:Y:S04]  /*3340*/  ATOMS.OR RZ, [UR6+0x14], R3 ;  /* 0x00001403ffff798c */ /* 0x0005e8000b000006 */
[----:B------:R2:W-:Y:S01]  /*3350*/  ATOMS.OR RZ, [UR6+0x18], R5 ;  /* 0x00001805ffff798c */ /* 0x0005e2000b000006 */
[----:B------:R-:W-:Y:S03]  /*3360*/  SYNCS.ARRIVE.TRANS64.RED.A1T0 RZ, [UR7], RZ ;  /* 0x000000ffffff79a7 */ /* 0x000fe60008100407 */
[----:B------:R2:W-:Y:S01]  /*3370*/  ATOMS.XOR RZ, [UR6+0x10], R2 ;  /* 0x00001002ffff798c */ /* 0x0005e2000b800006 */
[----:B------:R-:W-:Y:S05]  /*3380*/  BRA `(.L_x_65) ;  /* 0x0000000000107947 */ /* 0x000fea0003800000 */
.L_x_58:
[----:B------:R-:W-:-:S05]  /*3390*/  MOV R2, 0xffffffff ;  /* 0xffffffff00027802 */ /* 0x000fca0000000f00 */
[----:B------:R1:W-:Y:S02]  /*33a0*/  STS [UR37+0x160], R2 ;  /* 0x00016002ff007988 */ /* 0x0003e40008000825 */
[----:B-1----:R-:W-:Y:S02]  /*33b0*/  MOV R2, 0x33d0 ;  /* 0x000033d000027802 */ /* 0x002fe40000000f00 */
[----:B-----5:R-:W-:Y:S05]  /*33c0*/  CALL.REL.NOINC `($__internal_1_$__cuda_sm10x_tcgen05_guardrail_trap_phase_invalid_during_alloc) ;  /* 0x0000006000e07944 */ /* 0x020fea0003c00000 */
.L_x_65:
[----:B------:R-:W-:Y:S05]  /*33d0*/  WARPSYNC.ALL ;  /* 0x0000000000007948 */ /* 0x000fea0003800000 */
[----:B------:R-:W3:Y:S01]  /*33e0*/  S2UR UR7, SR_CgaCtaId ;  /* 0x00000000000779c3 */ /* 0x000ee20000008800 */
[----:B------:R-:W-:Y:S01]  /*33f0*/  UMOV UR6, 0x400 ;  /* 0x0000040000067882 */ /* 0x000fe20000000000 */
[----:B------:R-:W-:-:S06]  /*3400*/  NOP ;  /* 0x0000000000007918 */ /* 0x000fcc0000000000 */
[----:B------:R-:W-:Y:S06]  /*3410*/  BAR.ARV 0x6, 0xa0 ;  /* 0x0182800000007b1d */ /* 0x000fec0000002000 */
[----:B------:R-:W4:Y:S01]  /*3420*/  LDCU UR8, c[0x0][0x38c] ;  /* 0x00007180ff0877ac */ /* 0x000f220008000800 */
[----:B------:R-:W-:Y:S01]  /*3430*/  LOP3.LUT R0, R0, 0xffff, RZ, 0xc0, !PT ;  /* 0x0000ffff00007812 */ /* 0x000fe200078ec0ff */
[----:B-1----:R-:W-:Y:S01]  /*3440*/  IMAD.MOV.U32 R9, RZ, RZ, 0x1 ;  /* 0x00000001ff097424 */ /* 0x002fe200078e00ff */
[----:B------:R-:W-:Y:S01]  /*3450*/  LOP3.LUT R8, R8, 0xffff, RZ, 0xc0, !PT ;  /* 0x0000ffff08087812 */ /* 0x000fe200078ec0ff */
[----:B------:R-:W-:Y:S01]  /*3460*/  UMOV UR19, URZ ;  /* 0x000000ff00137c82 */ /* 0x000fe20008000000 */
[----:B------:R-:W-:Y:S01]  /*3470*/  R2UR UR11, R0 ;  /* 0x00000000000b72ca */ /* 0x000fe200000e0000 */
[----:B------:R-:W-:Y:S01]  /*3480*/  UMOV UR18, URZ ;  /* 0x000000ff00127c82 */ /* 0x000fe20008000000 */
[----:B------:R-:W-:Y:S01]  /*3490*/  R2UR UR12, R8 ;  /* 0x00000000080c72ca */ /* 0x000fe200000e0000 */
[----:B------:R-:W-:Y:S01]  /*34a0*/  IMAD.MOV.U32 R8, RZ, RZ, RZ ;  /* 0x000000ffff087224 */ /* 0x000fe200078e00ff */
[----:B------:R-:W-:Y:S01]  /*34b0*/  UMOV UR17, URZ ;  /* 0x000000ff00117c82 */ /* 0x000fe20008000000 */
[----:B---3--:R-:W-:-:S02]  /*34c0*/  ULEA UR7, UR7, UR6, 0x18 ;  /* 0x0000000607077291 */ /* 0x008fc4000f8ec0ff */
[----:B------:R-:W-:Y:S02]  /*34d0*/  UISETP.NE.AND UP2, UPT, UR5, URZ, UPT ;  /* 0x000000ff0500728c */ /* 0x000fe4000bf45270 */
[----:B------:R-:W-:Y:S02]  /*34e0*/  UIADD3 UR13, UPT, UPT, UR7, 0x4300, URZ ;  /* 0x00004300070d7890 */ /* 0x000fe4000fffe0ff */
[----:B------:R-:W-:Y:S02]  /*34f0*/  UIADD3 UR14, UPT, UPT, UR7, 0x10300, URZ ;  /* 0x00010300070e7890 */ /* 0x000fe4000fffe0ff */
[----:B----4-:R-:W-:Y:S01]  /*3500*/  UIADD3 UR8, UPT, UPT, UR8, 0x3f, URZ ;  /* 0x0000003f08087890 */ /* 0x010fe2000fffe0ff */
[----:B--2---:R-:W1:Y:S01]  /*3510*/  LDS R2, [UR7+0x160] ;  /* 0x00016007ff027984 */ /* 0x004e620008000800 */
[----:B------:R-:W-:Y:S02]  /*3520*/  USHF.R.U32.HI UR13, URZ, 0x4, UR13 ;  /* 0x00000004ff0d7899 */ /* 0x000fe4000801160d */
[----:B------:R-:W-:-:S02]  /*3530*/  USHF.R.S32.HI UR6, URZ, 0x1f, UR8 ;  /* 0x0000001fff067899 */ /* 0x000fc40008011408 */
[----:B------:R-:W-:Y:S02]  /*3540*/  USHF.R.U32.HI UR14, URZ, 0x4, UR14 ;  /* 0x00000004ff0e7899 */ /* 0x000fe4000801160e */
[----:B------:R-:W-:Y:S02]  /*3550*/  ULEA.HI UR6, UR6, UR8, URZ, 0x6 ;  /* 0x0000000806067291 */ /* 0x000fe4000f8f30ff */
[----:B------:R-:W-:Y:S02]  /*3560*/  ULOP3.LUT UR13, UR13, 0x3fff, URZ, 0xc0, !UPT ;  /* 0x00003fff0d0d7892 */ /* 0x000fe4000f8ec0ff */
[----:B------:R-:W-:Y:S02]  /*3570*/  USHF.R.S32.HI UR6, URZ, 0x6, UR6 ;  /* 0x00000006ff067899 */ /* 0x000fe40008011406 */
[----:B------:R-:W-:Y:S02]  /*3580*/  ULOP3.LUT UR14, UR14, 0x3fff, URZ, 0xc0, !UPT ;  /* 0x00003fff0e0e7892 */ /* 0x000fe4000f8ec0ff */
[----:B------:R-:W-:Y:S01]  /*3590*/  UISETP.LT.AND UP0, UPT, UR6, 0x1, UPT ;  /* 0x000000010600788c */ /* 0x000fe2000bf01270 */
[----:B------:R-:W-:Y:S01]  /*35a0*/  UMOV UR28, 0x0 ;  /* 0x00000000001c7882 */ /* 0x000fe20000000000 */
[----:B------:R-:W-:Y:S01]  /*35b0*/  UMOV UR29, 0x8200010 ;  /* 0x08200010001d7882 */ /* 0x000fe20000000000 */
[----:B------:R-:W-:-:S02]  /*35c0*/  ULOP3.LUT UR13, UR13, 0x10000, URZ, 0xfc, !UPT ;  /* 0x000100000d0d7892 */ /* 0x000fc4000f8efcff */
[----:B------:R-:W-:Y:S02]  /*35d0*/  ULOP3.LUT UR14, UR14, 0x10000, URZ, 0xfc, !UPT ;  /* 0x000100000e0e7892 */ /* 0x000fe4000f8efcff */
[----:B------:R-:W-:Y:S01]  /*35e0*/  USEL UR20, UR6, 0x1, !UP0 ;  /* 0x0000000106147887 */ /* 0x000fe2000c000000 */
[----:B------:R-:W-:Y:S01]  /*35f0*/  UMOV UR26, 0x0 ;  /* 0x00000000001a7882 */ /* 0x000fe20000000000 */
[----:B------:R-:W-:Y:S01]  /*3600*/  UMOV UR27, 0x8200010 ;  /* 0x08200010001b7882 */ /* 0x000fe20000000000 */
[----:B------:R-:W-:Y:S01]  /*3610*/  UMOV UR24, 0x0 ;  /* 0x0000000000187882 */ /* 0x000fe20000000000 */
[----:B------:R-:W-:Y:S01]  /*3620*/  UMOV UR25, 0x8200010 ;  /* 0x0820001000197882 */ /* 0x000fe20000000000 */
[----:B------:R-:W-:Y:S01]  /*3630*/  UMOV UR22, 0x0 ;  /* 0x0000000000167882 */ /* 0x000fe20000000000 */
[----:B------:R-:W-:Y:S01]  /*3640*/  UMOV UR23, 0x8200010 ;  /* 0x0820001000177882 */ /* 0x000fe20000000000 */
[----:B-1----:R-:W-:Y:S02]  /*3650*/  R2UR UR21, R2 ;  /* 0x00000000021572ca */ /* 0x002fe400000e0000 */
[----:B------:R-:W-:-:S13]  /*3660*/  CS2R R2, SRZ ;  /* 0x0000000000027805 */ /* 0x000fda000001ff00 */
.L_x_76:
[C---:B------:R-:W-:Y:S02]  /*3670*/  LEA R0, R8.reuse, UR7, 0x3 ;  /* 0x0000000708007c11 */ /* 0x040fe4000f8e18ff */
[----:B------:R-:W-:Y:S02]  /*3680*/  SHF.L.U32 R5, R3, 0x1f, RZ ;  /* 0x0000001f03057819 */ /* 0x000fe400000006ff */
[----:B------:R-:W-:Y:S02]  /*3690*/  LEA R4, R8, UR7, 0x4 ;  /* 0x0000000708047c11 */ /* 0x000fe4000f8e20ff */
[----:B------:R-:W1:Y:S02]  /*36a0*/  SYNCS.PHASECHK.TRANS64.TRYWAIT P0, [R0+URZ+0xb0], R5 ;  /* 0x0000b005000075a7 */ /* 0x000e6400080011ff */
[----:B-1-34-:R-:W-:Y:S05]  /*36b0*/  @!P0 BRA `(.L_x_69) ;  /* 0x0000005800248947 */ /* 0x01afea0003800000 */
.L_x_173:
[----:B-1----:R-:W1:Y:S01]  /*36c0*/  LDS.128 R4, [R4+0x140] ;  /* 0x0001400004047984 */ /* 0x002e620000000c00 */
[----:B------:R-:W-:Y:S02]  /*36d0*/  VIADD R0, R0, 0xc0 ;  /* 0x000000c000007836 */ /* 0x000fe40000000000 */
[----:B------:R-:W-:Y:S01]  /*36e0*/  VIADD R8, R8, 0x1 ;  /* 0x0000000108087836 */ /* 0x000fe20000000000 */
[----:B------:R-:W-:Y:S01]  /*36f0*/  @!PT LDS RZ, [RZ] ;  /* 0x00000000fffff984 */ /* 0x000fe20000000800 */
[----:B------:R-:W-:Y:S01]  /*3700*/  @!PT LDS RZ, [RZ] ;  /* 0x00000000fffff984 */ /* 0x000fe20000000800 */
[----:B------:R-:W-:Y:S01]  /*3710*/  @!PT LDS RZ, [RZ] ;  /* 0x00000000fffff984 */ /* 0x000fe20000000800 */
[----:B------:R-:W-:Y:S01]  /*3720*/  @!PT LDS RZ, [RZ] ;  /* 0x00000000fffff984 */ /* 0x000fe20000000800 */
[----:B------:R2:W-:Y:S06]  /*3730*/  MEMBAR.ALL.CTA ;  /* 0x0000000000007992 */ /* 0x0005ec0000008000 */
[----:B--2---:R-:W2:Y:S01]  /*3740*/  FENCE.VIEW.ASYNC.S ;  /* 0x00000000000073c6 */ /* 0x004ea20000000000 */
[----:B------:R-:W-:-:S04]  /*3750*/  PRMT R0, RZ, 0x654, R0 ;  /* 0x00000654ff007816 */ /* 0x000fc80000000000 */
[----:B--2---:R2:W-:Y:S01]  /*3760*/  SYNCS.ARRIVE.TRANS64.RED.A1T0 RZ, [R0+URZ], RZ ;  /* 0x000000ff00ff79a7 */ /* 0x0045e200081004ff */
[----:B-1----:R-:W-:Y:S01]  /*3770*/  LOP3.LUT P1, RZ, R6, 0x1, RZ, 0xc0, !PT ;  /* 0x0000000106ff7812 */ /* 0x002fe2000782c0ff */
[----:B--2---:R-:W-:-:S12]  /*3780*/  BRA.U UP2, `(.L_x_70) ;  /* 0x0000000502087547 */ /* 0x004fd8000b800000 */
[----:B------:R-:W1:Y:S01]  /*3790*/  LDCU UR8, c[0x0][0x38c] ;  /* 0x00007180ff0877ac */ /* 0x000e620008000800 */
[----:B------:R-:W-:Y:S02]  /*37a0*/  PLOP3.LUT P2, PT, PT, PT, PT, 0x80, 0x8 ;  /* 0x000000000008781c */ /* 0x000fe40003f4f070 */
[----:B------:R-:W-:Y:S01]  /*37b0*/  SHF.L.U32 R5, R9, 0x1f, RZ ;  /* 0x0000001f09057819 */ /* 0x000fe200000006ff */
[----:B------:R-:W-:Y:S02]  /*37c0*/  ULEA UR9, UR19, UR7, 0x3 ;  /* 0x0000000713097291 */ /* 0x000fe4000f8e18ff */
[----:B------:R-:W-:Y:S02]  /*37d0*/  ULEA UR10, UR19, UR21, 0x6 ;  /* 0x00000015130a7291 */ /* 0x000fe4000f8e30ff */
[----:B-1----:R-:W-:-:S06]  /*37e0*/  UISETP.GE.AND UP0, UPT, UR8, 0x1, UPT ;  /* 0x000000010800788c */ /* 0x002fcc000bf06270 */
[----:B------:R-:W-:-:S05]  /*37f0*/  PLOP3.LUT P0, PT, PT, PT, UP0, 0x80, 0x8 ;  /* 0x000000000008781c */ /* 0x000fca0003f0f008 */
[----:B------:R-:W-:-:S08]  /*3800*/  @UP0 ULEA UR8, UR18, UR7, 0x3 ;  /* 0x0000000712080291 */ /* 0x000fd0000f8e18ff */
[----:B------:R-:W-:-:S04]  /*3810*/  @P0 SHF.L.U32 R0, R2, 0x1f, RZ ;  /* 0x0000001f02000819 */ /* 0x000fc800000006ff */
[----:B------:R1:W2:Y:S01]  /*3820*/  @P0 SYNCS.PHASECHK.TRANS64.TRYWAIT P2, [UR8], R0 ;  /* 0x00000000ff0005a7 */ /* 0x0002a20008041108 */
[----:B------:R-:W3:Y:S02]  /*3830*/  SYNCS.PHASECHK.TRANS64.TRYWAIT P0, [UR9+0xf0], R5 ;  /* 0x0000f005ff0075a7 */ /* 0x000ee40008001109 */
[----:B-123--:R-:W-:Y:S05]  /*3840*/  @!P0 BRA `(.L_x_71) ;  /* 0x0000005400d48947 */ /* 0x00efea0003800000 */
.L_x_175:
[----:B------:R-:W-:Y:S01]  /*3850*/  UMOV UR16, UR17 ;  /* 0x0000001100107c82 */ /* 0x000fe20008000000 */
[----:B------:R-:W-:Y:S05]  /*3860*/  BRA.U !UP0, `(.L_x_72) ;  /* 0x0000000108c07547 */ /* 0x000fea000b800000 */
[----:B------:R-:W-:Y:S02]  /*3870*/  UIADD3 UR16, UPT, UPT, UR20, UR17, URZ ;  /* 0x0000001114107290 */ /* 0x000fe4000fffe0ff */
[----:B------:R-:W-:Y:S01]  /*3880*/  UPLOP3.LUT UP3, UPT, UPT, UPT, UPT, 0x40, 0x4 ;  /* 0x000000000004789c */ /* 0x000fe20003f6e870 */
[----:B------:R-:W-:Y:S01]  /*3890*/  UMOV UR15, UR6 ;  /* 0x00000006000f7c82 */ /* 0x000fe20008000000 */
[----:B------:R-:W-:-:S09]  /*38a0*/  UMOV UR46, UR18 ;  /* 0x00000012002e7c82 */ /* 0x000fd20008000000 */
.L_x_75:
[----:B--2---:R-:W-:Y:S01]  /*38b0*/  ULEA UR8, UR46, UR7, 0x3 ;  /* 0x000000072e087291 */ /* 0x004fe2000f8e18ff */
[----:B---3--:R-:W-:Y:S11]  /*38c0*/  @P2 BRA `(.L_x_73) ;  /* 0x00000000000c2947 */ /* 0x008ff60003800000 */
[----:B-1----:R-:W-:Y:S04]  /*38d0*/  SHF.L.U32 R5, R2, 0x1f, RZ ;  /* 0x0000001f02057819 */ /* 0x002fe800000006ff */
[----:B------:R-:W1:Y:S02]  /*38e0*/  SYNCS.PHASECHK.TRANS64.TRYWAIT P0, [UR8], R5 ;  /* 0x00000005ff0075a7 */ /* 0x000e640008001108 */
[----:B-1----:R-:W-:Y:S05]  /*38f0*/  @!P0 BRA `(.L_x_74) ;  /* 0x0000005400c08947 */ /* 0x002fea0003800000 */
.L_x_73:
[----:B------:R-:W-:Y:S01]  /*3900*/  UISETP.NE.AND UP0, UPT, UR15, 0x1, UPT ;  /* 0x000000010f00788c */ /* 0x000fe2000bf05270 */
[----:B------:R-:W-:Y:S01]  /*3910*/  PLOP3.LUT P2, PT, PT, PT, PT, 0x80, 0x8 ;  /* 0x000000000008781c */ /* 0x000fe20003f4f070 */
[----:B------:R-:W-:Y:S02]  /*3920*/  UIADD3 UR18, UPT, UPT, UR46, 0x1, URZ ;  /* 0x000000012e127890 */ /* 0x000fe4000fffe0ff */
[----:B------:R-:W-:Y:S02]  /*3930*/  ULEA UR32, UR46, UR14, 0x9 ;  /* 0x0000000e2e207291 */ /* 0x000fe4000f8e48ff */
[----:B------:R-:W-:Y:S01]  /*3940*/  UISETP.NE.AND UP1, UPT, UR18, 0x6, UPT ;  /* 0x000000061200788c */ /* 0x000fe2000bf25270 */
[----:B------:R-:W-:Y:S01]  /*3950*/  PLOP3.LUT P0, PT, PT, PT, UP0, 0x80, 0x8 ;  /* 0x000000000008781c */ /* 0x000fe20003f0f008 */
[----:B------:R-:W-:Y:S02]  /*3960*/  UIADD3 UR44, UPT, UPT, UR32, 0x2, URZ ;  /* 0x00000002202c7890 */ /* 0x000fe4000fffe0ff */
[----:B------:R-:W-:Y:S02]  /*3970*/  USEL UR31, URZ, 0x1, UP1 ;  /* 0x00000001ff1f7887 */ /* 0x000fe40008800000 */
[----:B------:R-:W-:Y:S02]  /*3980*/  USEL UR18, UR18, URZ, UP1 ;  /* 0x000000ff12127287 */ /* 0x000fe40008800000 */
[----:B------:R-:W-:Y:S02]  /*3990*/  UIADD3 UR40, UPT, UPT, UR32, 0x4, URZ ;  /* 0x0000000420287890 */ /* 0x000fe4000fffe0ff */
[----:B------:R-:W-:Y:S01]  /*39a0*/  @UP0 ULEA UR30, UR18, UR7, 0x3 ;  /* 0x00000007121e0291 */ /* 0x000fe2000f8e18ff */
[----:B------:R-:W-:Y:S01]  /*39b0*/  LOP3.LUT R2, R2, UR31, RZ, 0x3c, !PT ;  /* 0x0000001f02027c12 */ /* 0x000fe2000f8e3cff */
[----:B------:R-:W-:Y:S02]  /*39c0*/  UIADD3 UR36, UPT, UPT, UR32, 0x6, URZ ;  /* 0x0000000620247890 */ /* 0x000fe4000fffe0ff */
[----:B------:R-:W-:Y:S01]  /*39d0*/  UIADD3 UR8, UPT, UPT, UR8, 0x30, URZ ;  /* 0x0000003008087890 */ /* 0x000fe2000fffe0ff */
[----:B-1----:R-:W-:Y:S01]  /*39e0*/  @P0 SHF.L.U32 R0, R2, 0x1f, RZ ;  /* 0x0000001f02000819 */ /* 0x002fe200000006ff */
[----:B------:R-:W-:Y:S02]  /*39f0*/  UIADD3 UR17, UPT, UPT, UR17, 0x1, URZ ;  /* 0x0000000111117890 */ /* 0x000fe4000fffe0ff */
[----:B------:R-:W-:Y:S01]  /*3a00*/  UIADD3 UR15, UPT, UPT, UR15, -0x1, URZ ;  /* 0xffffffff0f0f7890 */ /* 0x000fe2000fffe0ff */
[----:B------:R2:W3:Y:S01]  /*3a10*/  @P0 SYNCS.PHASECHK.TRANS64.TRYWAIT P2, [UR30], R0 ;  /* 0x00000000ff0005a7 */ /* 0x0004e2000804111e */
[----:B------:R-:W-:Y:S02]  /*3a20*/  ULEA UR30, UR46, UR13, 0x9 ;  /* 0x0000000d2e1e7291 */ /* 0x000fe4000f8e48ff */
[----:B------:R-:W-:Y:S02]  /*3a30*/  UISETP.NE.AND UP0, UPT, UR17, UR16, UPT ;  /* 0x000000101100728c */ /* 0x000fe4000bf05270 */
[----:B------:R-:W-:Y:S02]  /*3a40*/  UIADD3 UR42, UPT, UPT, UR30, 0x2, URZ ;  /* 0x000000021e2a7890 */ /* 0x000fe4000fffe0ff */
[----:B------:R-:W-:Y:S02]  /*3a50*/  UIADD3 UR38, UPT, UPT, UR30, 0x4, URZ ;  /* 0x000000041e267890 */ /* 0x000fe4000fffe0ff */
[----:B------:R-:W-:Y:S01]  /*3a60*/  UIADD3 UR34, UPT, UPT, UR30, 0x6, URZ ;  /* 0x000000061e227890 */ /* 0x000fe2000fffe0ff */
[----:B------:R-:W-:Y:S01]  /*3a70*/  UMOV UR33, 0x40004040 ;  /* 0x4000404000217882 */ /* 0x000fe20000000000 */
[----:B------:R-:W-:Y:S01]  /*3a80*/  UMOV UR31, 0x40004040 ;  /* 0x40004040001f7882 */ /* 0x000fe20000000000 */
[----:B------:R-:W-:Y:S01]  /*3a90*/  UMOV UR45, 0x40004040 ;  /* 0x40004040002d7882 */ /* 0x000fe20000000000 */
[----:B------:R2:W-:Y:S01]  /*3aa0*/  UTCHMMA.2CTA gdesc[UR30], gdesc[UR32], tmem[UR10], tmem[UR28], idesc[UR29], UP3 ;  /* 0x00ff1c201e0075ea */ /* 0x0005e20009a0000a */
[----:B------:R-:W-:Y:S01]  /*3ab0*/  UPLOP3.LUT UP3, UPT, UPT, UPT, UPT, 0x80, 0x8 ;  /* 0x000000000008789c */ /* 0x000fe20003f6f070 */
[----:B------:R-:W-:Y:S01]  /*3ac0*/  UMOV UR43, 0x40004040 ;  /* 0x40004040002b7882 */ /* 0x000fe20000000000 */
[----:B------:R-:W-:Y:S01]  /*3ad0*/  UMOV UR41, 0x40004040 ;  /* 0x4000404000297882 */ /* 0x000fe20000000000 */
[----:B------:R2:W-:Y:S01]  /*3ae0*/  UTCHMMA.2CTA gdesc[UR42], gdesc[UR44], tmem[UR10], tmem[UR26], idesc[UR27], UPT ;  /* 0x00ff1a2c2a0075ea */ /* 0x0005e2000ba0000a */
[----:B------:R-:W-:Y:S01]  /*3af0*/  UMOV UR39, 0x40004040 ;  /* 0x4000404000277882 */ /* 0x000fe20000000000 */
[----:B------:R-:W-:Y:S01]  /*3b00*/  UMOV UR37, 0x40004040 ;  /* 0x4000404000257882 */ /* 0x000fe20000000000 */
[----:B------:R-:W-:Y:S01]  /*3b10*/  UMOV UR35, 0x40004040 ;  /* 0x4000404000237882 */ /* 0x000fe20000000000 */
[----:B------:R2:W-:Y:S01]  /*3b20*/  UTCHMMA.2CTA gdesc[UR38], gdesc[UR40], tmem[UR10], tmem[UR24], idesc[UR25], UPT ;  /* 0x00ff1828260075ea */ /* 0x0005e2000ba0000a */
[----:B------:R2:W-:Y:S01]  /*3b30*/  UTCHMMA.2CTA gdesc[UR34], gdesc[UR36], tmem[UR10], tmem[UR22], idesc[UR23], UPT ;  /* 0x00ff1624220075ea */ /* 0x0005e2000ba0000a */
[----:B------:R2:W-:Y:S01]  /*3b40*/  UTCBAR.2CTA.MULTICAST [UR8], URZ, UR12 ;  /* 0x000000ff080073e9 */ /* 0x0005e2000820080c */
[----:B------:R-:W-:Y:S01]  /*3b50*/  UMOV UR46, UR18 ;  /* 0x00000012002e7c82 */ /* 0x000fe20008000000 */
[----:B------:R-:W-:Y:S05]  /*3b60*/  BRA.U UP0, `(.L_x_75) ;  /* 0xfffffffd00507547 */ /* 0x000fea000b83ffff */
.L_x_72:
[----:B------:R-:W-:Y:S01]  /*3b70*/  UIADD3 UR9, UPT, UPT, UR9, 0xd0, URZ ;  /* 0x000000d009097890 */ /* 0x000fe2000fffe0ff */
[----:B------:R-:W-:-:S08]  /*3b80*/  UMOV UR17, UR16 ;  /* 0x0000001000117c82 */ /* 0x000fd00008000000 */
[----:B------:R4:W-:Y:S01]  /*3b90*/  UTCBAR.2CTA.MULTICAST [UR9], URZ, UR11 ;  /* 0x000000ff090073e9 */ /* 0x0009e2000820080b */
[----:B------:R-:W-:Y:S02]  /*3ba0*/  NOP ;  /* 0x0000000000007918 */ /* 0x000fe40000000000 */
.L_x_70:
[----:B------:R-:W-:Y:S01]  /*3bb0*/  UIADD3 UR19, UPT, UPT, UR19, 0x1, URZ ;  /* 0x0000000113137890 */ /* 0x000fe2000fffe0ff */
[----:B------:R-:W-:-:S03]  /*3bc0*/  ISETP.NE.AND P0, PT, R8, 0x2, PT ;  /* 0x000000020800780c */ /* 0x000fc60003f05270 */
[----:B------:R-:W-:Y:S01]  /*3bd0*/  UISETP.NE.AND UP0, UPT, UR19, 0x4, UPT ;  /* 0x000000041300788c */ /* 0x000fe2000bf05270 */
[----:B-12---:R-:W-:Y:S02]  /*3be0*/  SEL R0, RZ, 0x1, P0 ;  /* 0x00000001ff007807 */ /* 0x006fe40000000000 */
[----:B------:R-:W-:Y:S01]  /*3bf0*/  SEL R8, R8, RZ, P0 ;  /* 0x000000ff08087207 */ /* 0x000fe20000000000 */
[----:B------:R-:W-:Y:S01]  /*3c00*/  USEL UR8, URZ, 0x1, UP0 ;  /* 0x00000001ff087887 */ /* 0x000fe20008000000 */
[----:B------:R-:W-:Y:S01]  /*3c10*/  LOP3.LUT R3, R3, R0, RZ, 0x3c, !PT ;  /* 0x0000000003037212 */ /* 0x000fe200078e3cff */
[----:B------:R-:W-:-:S04]  /*3c20*/  USEL UR19, UR19, URZ, UP0 ;  /* 0x000000ff13137287 */ /* 0x000fc80008000000 */
[----:B------:R-:W-:Y:S01]  /*3c30*/  LOP3.LUT R9, R9, UR8, RZ, 0x3c, !PT ;  /* 0x0000000809097c12 */ /* 0x000fe2000f8e3cff */
[----:B------:R-:W-:Y:S07]  /*3c40*/  @P1 BRA `(.L_x_76) ;  /* 0xfffffff800881947 */ /* 0x000fee000383ffff */
[----:B------:R-:W1:Y:S01]  /*3c50*/  S2UR UR6, SR_CgaCtaId ;  /* 0x00000000000679c3 */ /* 0x000e620000008800 */
[----:B------:R-:W-:Y:S01]  /*3c60*/  ELECT P0, URZ, PT ;  /* 0x0000000000ff782f */ /* 0x000fe20003800000 */
[----:B------:R-:W-:Y:S01]  /*3c70*/  HFMA2 R0, -RZ, RZ, 0, 5.9604644775390625e-08 ;  /* 0x00000001ff007431 */ /* 0x000fe200000001ff */
[----:B------:R-:W-:-:S05]  /*3c80*/  UMOV UR8, 0x40 ;  /* 0x0000004000087882 */ /* 0x000fca0000000000 */
[----:B------:R-:W-:Y:S01]  /*3c90*/  UVIRTCOUNT.DEALLOC.SMPOOL 0x80 ;  /* 0x000000800000784c */ /* 0x000fe20000000000 */
[----:B------:R-:W-:Y:S02]  /*3ca0*/  UISETP.NE.AND UP0, UPT, UR5, URZ, UPT ;  /* 0x000000ff0500728c */ /* 0x000fe4000bf05270 */
[----:B-1----:R-:W-:-:S09]  /*3cb0*/  ULEA UR6, UR6, UR8, 0x18 ;  /* 0x0000000806067291 */ /* 0x002fd2000f8ec0ff */
[----:B------:R1:W-:Y:S01]  /*3cc0*/  @P0 STS.U8 [UR6+0x1c], R0 ;  /* 0x00001c00ff000988 */ /* 0x0003e20008000006 */
[----:B------:R-:W-:Y:S05]  /*3cd0*/  BRA.U UP0, `(.L_x_77) ;  /* 0x0000000100a07547 */ /* 0x000fea000b800000 */
[----:B------:R-:W-:Y:S01]  /*3ce0*/  UIADD3 UR5, UPT, UPT, UR7, 0xf0, URZ ;  /* 0x000000f007057890 */ /* 0x000fe2000fffe0ff */
[----:B------:R-:W-:-:S03]  /*3cf0*/  SHF.L.U32 R3, R9, 0x1f, RZ ;  /* 0x0000001f09037819 */ /* 0x000fc600000006ff */
[----:B------:R-:W-:-:S09]  /*3d00*/  ULEA UR8, UR19, UR5, 0x3 ;  /* 0x0000000513087291 */ /* 0x000fd2000f8e18ff */
[----:B------:R-:W2:Y:S02]  /*3d10*/  SYNCS.PHASECHK.TRANS64.TRYWAIT P0, [UR8], R3 ;  /* 0x00000003ff0075a7 */ /* 0x000ea40008001108 */
[----:B--2---:R-:W-:Y:S05]  /*3d20*/  @!P0 BRA `(.L_x_78) ;  /* 0x0000005000cc8947 */ /* 0x004fea0003800000 */
.L_x_178:
[----:B----4-:R-:W-:-:S04]  /*3d30*/  UIADD3 UR9, UPT, UPT, UR19, 0x1, URZ ;  /* 0x0000000113097890 */ /* 0x010fc8000fffe0ff */
        /* <DEDUP_REMOVED lines=8> */
.L_x_180:
        /* <DEDUP_REMOVED lines=9> */
.L_x_182:
[----:B------:R-:W-:-:S04]  /*3e50*/  UIADD3 UR9, UPT, UPT, UR9, 0x1, URZ ;  /* 0x0000000109097890 */ /* 0x000fc8000fffe0ff */
[----:B------:R-:W-:-:S04]  /*3e60*/  UISETP.NE.AND UP1, UPT, UR9, 0x4, UPT ;  /* 0x000000040900788c */ /* 0x000fc8000bf25270 */
[----:B------:R-:W-:Y:S02]  /*3e70*/  USEL UR8, URZ, 0x1, UP1 ;  /* 0x00000001ff087887 */ /* 0x000fe40008800000 */
[----:B------:R-:W-:-:S04]  /*3e80*/  USEL UR9, UR9, URZ, UP1 ;  /* 0x000000ff09097287 */ /* 0x000fc80008800000 */
[----:B------:R-:W-:Y:S01]  /*3e90*/  ULEA UR9, UR9, UR5, 0x3 ;  /* 0x0000000509097291 */ /* 0x000fe2000f8e18ff */
[----:B-1----:R-:W-:-:S04]  /*3ea0*/  LOP3.LUT R3, R2, UR8, RZ, 0x3c, !PT ;  /* 0x0000000802037c12 */ /* 0x002fc8000f8e3cff */
[----:B------:R-:W-:Y:S01]  /*3eb0*/  SHF.L.U32 R3, R3, 0x1f, RZ ;  /* 0x0000001f03037819 */ /* 0x000fe200000006ff */
[----:B------:R-:W-:-:S04]  /*3ec0*/  IMAD.U32 R0, RZ, RZ, UR9 ;  /* 0x00000009ff007e24 */ /* 0x000fc8000f8e00ff */
[----:B------:R1:W2:Y:S03]  /*3ed0*/  SYNCS.PHASECHK.TRANS64.TRYWAIT P0, [R0+URZ], R3 ;  /* 0x00000003000075a7 */ /* 0x0002a600080011ff */
[----:B--2---:R-:W-:Y:S05]  /*3ee0*/  @!P0 NANOSLEEP.SYNCS 0x989680 ;  /* 0x009896800000895d */ /* 0x004fea0003900000 */
[----:B------:R-:W2:Y:S02]  /*3ef0*/  @!P0 SYNCS.PHASECHK.TRANS64 P0, [R0+URZ], R3 ;  /* 0x00000003000085a7 */ /* 0x000ea400080010ff */
[----:B--2---:R-:W-:Y:S05]  /*3f00*/  @P0 BRA `(.L_x_81) ;  /* 0x0000000000200947 */ /* 0x004fea0003800000 */
.L_x_82:
[----:B--2---:R2:W4:Y:S02]  /*3f10*/  SYNCS.PHASECHK.TRANS64.TRYWAIT P0, [R0+URZ], R3 ;  /* 0x00000003000075a7 */ /* 0x00452400080011ff */
[----:B----4-:R-:W-:Y:S05]  /*3f20*/  @!P0 NANOSLEEP.SYNCS 0x989680 ;  /* 0x009896800000895d */ /* 0x010fea0003900000 */
[----:B------:R-:W4:Y:S02]  /*3f30*/  @!P0 SYNCS.PHASECHK.TRANS64 P0, [R0+URZ], R3 ;  /* 0x00000003000085a7 */ /* 0x000f2400080010ff */
[----:B----4-:R-:W-:Y:S05]  /*3f40*/  @!P0 BRA `(.L_x_82) ;  /* 0xfffffffc00f08947 */ /* 0x010fea000383ffff */
[----:B------:R-:W-:Y:S05]  /*3f50*/  BRA `(.L_x_81) ;  /* 0x00000000000c7947 */ /* 0x000fea0003800000 */
.L_x_77:
[----:B------:R-:W-:-:S04]  /*3f60*/  UIADD3 UR5, UPT, UPT, UR7, 0x130, URZ ;  /* 0x0000013007057890 */ /* 0x000fc8000fffe0ff */
[----:B------:R-:W-:-:S09]  /*3f70*/  UPRMT UR5, UR4, 0x654, UR5 ;  /* 0x0000065404057896 */ /* 0x000fd20008000005 */
[----:B------:R-:W-:Y:S03]  /*3f80*/  SYNCS.ARRIVE.TRANS64.RED.A1T0 RZ, [UR5], RZ ;  /* 0x000000ffffff79a7 */ /* 0x000fe60008100405 */
.L_x_81:
[----:B-12---:R-:W-:Y:S01]  /*3f90*/  SHF.L.U32 R3, RZ, 0x1f, RZ ;  /* 0x0000001fff037819 */ /* 0x006fe200000006ff */
[----:B------:R-:W-:Y:S01]  /*3fa0*/  UIADD3 UR5, UPT, UPT, UR7, 0x130, URZ ;  /* 0x0000013007057890 */ /* 0x000fe2000fffe0ff */
[----:B------:R-:W-:Y:S02]  /*3fb0*/  PLOP3.LUT P0, PT, PT, PT, UP0, 0x80, 0x8 ;  /* 0x000000000008781c */ /* 0x000fe40003f0f008 */
[----:B------:R-:W1:Y:S02]  /*3fc0*/  SYNCS.PHASECHK.TRANS64.TRYWAIT P1, [UR7+0x130], R3 ;  /* 0x00013003ff0075a7 */ /* 0x000e640008021107 */
[----:B-1----:R-:W-:Y:S09]  /*3fd0*/  @!P1 BRA `(.L_x_83) ;  /* 0x0000005000689947 */ /* 0x002ff20003800000 */
.L_x_184:
[----:B------:R-:W-:Y:S01]  /*3fe0*/  @!UP0 UPRMT UR5, UR4, 0x654, UR5 ;  /* 0x0000065404058896 */ /* 0x000fe20008000005 */
[----:B------:R-:W-:Y:S02]  /*3ff0*/  UMOV UR8, 0xffff ;  /* 0x0000ffff00087882 */ /* 0x000fe40000000000 */
[----:B------:R-:W-:-:S06]  /*4000*/  UMOV UR4, 0x1 ;  /* 0x0000000100047882 */ /* 0x000fcc0000000000 */
[----:B------:R-:W-:Y:S01]  /*4010*/  @!P0 SYNCS.ARRIVE.TRANS64.RED.A1T0 RZ, [UR5], RZ ;  /* 0x000000ffffff89a7 */ /* 0x000fe20008100405 */
[----:B------:R-:W-:Y:S01]  /*4020*/  NOP ;  /* 0x0000000000007918 */ /* 0x000fe20000000000 */
[----:B-1----:R-:W1:Y:S01]  /*4030*/  LDS R0, [UR6+0x14] ;  /* 0x00001406ff007984 */ /* 0x002e620008000800 */
[----:B------:R-:W-:-:S04]  /*4040*/  ULOP3.LUT UR5, UR21, 0xffff, URZ, 0xc0, !UPT ;  /* 0x0000ffff15057892 */ /* 0x000fc8000f8ec0ff */
[----:B------:R-:W-:-:S04]  /*4050*/  USHF.R.U32.HI UR5, URZ, 0x5, UR5 ;  /* 0x00000005ff057899 */ /* 0x000fc80008011605 */
[----:B------:R-:W-:Y:S02]  /*4060*/  USHF.L.U32 UR8, UR8, UR5, URZ ;  /* 0x0000000508087299 */ /* 0x000fe400080006ff */
[----:B------:R-:W-:-:S04]  /*4070*/  USHF.L.U32 UR4, UR4, UR5, URZ ;  /* 0x0000000504047299 */ /* 0x000fc800080006ff */
[----:B-1----:R-:W-:-:S04]  /*4080*/  LOP3.LUT R0, R0, UR8, RZ, 0xc0, !PT ;  /* 0x0000000800007c12 */ /* 0x002fc8000f8ec0ff */
[----:B------:R-:W-:-:S13]  /*4090*/  ISETP.NE.AND P0, PT, R0, UR8, PT ;  /* 0x0000000800007c0c */ /* 0x000fda000bf05270 */
[----:B------:R-:W-:Y:S05]  /*40a0*/  @P0 BRA `(.L_x_84) ;  /* 0x0000000000580947 */ /* 0x000fea0003800000 */
[----:B------:R-:W1:Y:S02]  /*40b0*/  LDS R0, [UR6+0x18] ;  /* 0x00001806ff007984 */ /* 0x000e640008000800 */
[----:B-1----:R-:W-:-:S04]  /*40c0*/  LOP3.LUT R0, R0, UR4, RZ, 0xc0, !PT ;  /* 0x0000000400007c12 */ /* 0x002fc8000f8ec0ff */
[----:B------:R-:W-:-:S13]  /*40d0*/  ISETP.NE.AND P0, PT, R0, UR4, PT ;  /* 0x0000000400007c0c */ /* 0x000fda000bf05270 */
[----:B------:R-:W-:Y:S05]  /*40e0*/  @P0 BRA `(.L_x_85) ;  /* 0x00000000003c0947 */ /* 0x000fea0003800000 */
[----:B------:R-:W1:Y:S01]  /*40f0*/  S2R R2, SR_LANEID ;  /* 0x0000000000027919 */ /* 0x000e620000000000 */
[----:B------:R-:W-:Y:S01]  /*4100*/  ULOP3.LUT UR8, URZ, UR8, URZ, 0x33, !UPT ;  /* 0x00000008ff087292 */ /* 0x000fe2000f8e33ff */
[----:B------:R-:W-:Y:S01]  /*4110*/  LOP3.LUT R4, RZ, UR4, RZ, 0x33, !PT ;  /* 0x00000004ff047c12 */ /* 0x000fe2000f8e33ff */
[----:B------:R-:W-:Y:S02]  /*4120*/  VOTEU.ANY UR7, UPT, PT ;  /* 0x0000000000077886 */ /* 0x000fe400038e0100 */
[----:B------:R-:W-:Y:S01]  /*4130*/  UFLO.U32 UR7, UR7 ;  /* 0x00000007000772bd */ /* 0x000fe200080e0000 */
[----:B------:R-:W2:Y:S01]  /*4140*/  REDUX UR4, R4 ;  /* 0x00000000040473c4 */ /* 0x000ea20000000000 */
[----:B------:R-:W-:-:S06]  /*4150*/  IMAD.U32 R0, RZ, RZ, UR8 ;  /* 0x00000008ff007e24 */ /* 0x000fcc000f8e00ff */
[----:B------:R1:W-:Y:S01]  /*4160*/  UTCATOMSWS.AND URZ, UR8 ;  /* 0x0000000800ff79e3 */ /* 0x0003e20008000000 */
[----:B------:R-:W3:Y:S01]  /*4170*/  REDUX UR5, R0 ;  /* 0x00000000000573c4 */ /* 0x000ee20000000000 */
[----:B-1----:R-:W-:Y:S01]  /*4180*/  ISETP.EQ.U32.AND P0, PT, R2, UR7, PT ;  /* 0x0000000702007c0c */ /* 0x002fe2000bf02070 */
[----:B--2---:R-:W-:Y:S01]  /*4190*/  IMAD.U32 R2, RZ, RZ, UR4 ;  /* 0x00000004ff027e24 */ /* 0x004fe2000f8e00ff */
[----:B---3--:R-:W-:-:S11]  /*41a0*/  MOV R3, UR5 ;  /* 0x0000000500037c02 */ /* 0x008fd60008000f00 */
[----:B------:R1:W-:Y:S04]  /*41b0*/  @P0 ATOMS.AND RZ, [UR6+0x14], R3 ;  /* 0x00001403ffff098c */ /* 0x0003e8000a800006 */
[----:B------:R1:W-:Y:S01]  /*41c0*/  @P0 ATOMS.AND RZ, [UR6+0x18], R2 ;  /* 0x00001802ffff098c */ /* 0x0003e2000a800006 */
[----:B------:R-:W-:Y:S05]  /*41d0*/  BRA `(.L_x_86) ;  /* 0x0000000000147947 */ /* 0x000fea0003800000 */
.L_x_85:
[----:B------:R-:W-:Y:S02]  /*41e0*/  MOV R2, 0x4200 ;  /* 0x0000420000027802 */ /* 0x000fe40000000f00 */
[----:B---345:R-:W-:Y:S05]  /*41f0*/  CALL.REL.NOINC `($__internal_0_$__cuda_sm10x_tcgen05_guardrail_trap_col_being_dealloced_not_returned_by_alloc) ;  /* 0x0000005400487944 */ /* 0x038fea0003c00000 */
[----:B------:R-:W-:Y:S05]  /*4200*/  BRA `(.L_x_86) ;  /* 0x0000000000087947 */ /* 0x000fea0003800000 */
.L_x_84:
[----:B------:R-:W-:Y:S02]  /*4210*/  MOV R2, 0x4230 ;  /* 0x0000423000027802 */ /* 0x000fe40000000f00 */
[----:B---345:R-:W-:Y:S05]  /*4220*/  CALL.REL.NOINC `($__internal_2_$__cuda_sm10x_tcgen05_guardrail_trap_unallocated_columns_being_dealloced) ;  /* 0x0000005400547944 */ /* 0x038fea0003c00000 */
.L_x_86:
[----:B------:R-:W-:Y:S01]  /*4230*/  NOP ;  /* 0x0000000000007918 */ /* 0x000fe20000000000 */
[----:B----4-:R-:W-:Y:S05]  /*4240*/  EXIT ;  /* 0x000000000000794d */ /* 0x010fea0003800000 */
.L_x_57:
[----:B------:R-:W-:-:S09]  /*4250*/  UISETP.NE.OR UP5, UPT, UR10, 0x3, !UP5 ;  /* 0x000000030a00788c */ /* 0x000fd2000efa5670 */
[----:B------:R-:W-:Y:S05]  /*4260*/  BRA.U UP5, `(.L_x_87) ;  /* 0x0000001105787547 */ /* 0x000fea000b800000 */
[----:B------:R-:W1:Y:S01]  /*4270*/  LDC R0, c[0x0][0xb30] ;  /* 0x0002cc00ff007b82 */ /* 0x000e620000000800 */
[----:B------:R-:W2:Y:S01]  /*4280*/  LDCU.64 UR8, c[0x0][0x888] ;  /* 0x00011100ff0877ac */ /* 0x000ea20008000a00 */
[----:B------:R-:W-:Y:S02]  /*4290*/  HFMA2 R25, -RZ, RZ, 0, 0 ;  /* 0x00000000ff197431 */ /* 0x000fe400000001ff */
[----:B-----5:R-:W-:Y:S01]  /*42a0*/  IMAD.MOV.U32 R32, RZ, RZ, 0x1 ;  /* 0x00000001ff207424 */ /* 0x020fe200078e00ff */
[----:B------:R-:W-:Y:S01]  /*42b0*/  MOV R23, 0x1000 ;  /* 0x0000100000177802 */ /* 0x000fe20000000f00 */
[----:B------:R-:W3:Y:S01]  /*42c0*/  LDCU.64 UR4, c[0x0][0x890] ;  /* 0x00011200ff0477ac */ /* 0x000ee20008000a00 */
[----:B------:R-:W-:Y:S01]  /*42d0*/  IMAD.MOV.U32 R27, RZ, RZ, RZ ;  /* 0x000000ffff1b7224 */ /* 0x000fe200078e00ff */
[----:B------:R-:W4:Y:S01]  /*42e0*/  LDC R19, c[0x0][0x370] ;  /* 0x0000dc00ff137b82 */ /* 0x000f220000000800 */
[----:B------:R-:W-:Y:S01]  /*42f0*/  UMOV UR7, 0x400 ;  /* 0x0000040000077882 */ /* 0x000fe20000000000 */
[----:B------:R-:W-:-:S02]  /*4300*/  UPLOP3.LUT UP1, UPT, UPT, UPT, UPT, 0x40, 0x4 ;  /* 0x000000000004789c */ /* 0x000fc40003f2e870 */
[----:B------:R-:W-:-:S04]  /*4310*/  ULEA UR7, UR37, UR7, 0x18 ;  /* 0x0000000725077291 */ /* 0x000fc8000f8ec0ff */
[----:B------:R-:W4:Y:S01]  /*4320*/  LDC R2, c[0x0][0xb0c] ;  /* 0x0002c300ff027b82 */ /* 0x000f220000000800 */
[----:B------:R-:W-:Y:S02]  /*4330*/  UIADD3 UR13, UPT, UPT, UR7, 0x78, URZ ;  /* 0x00000078070d7890 */ /* 0x000fe4000fffe0ff */
[----:B--2---:R-:W-:Y:S02]  /*4340*/  UISETP.NE.U32.AND UP3, UPT, UR8, URZ, UPT ;  /* 0x000000ff0800728c */ /* 0x004fe4000bf65070 */
[----:B------:R-:W-:Y:S02]  /*4350*/  UIADD3 UR41, UPT, UPT, UR7, 0x60, URZ ;  /* 0x0000006007297890 */ /* 0x000fe4000fffe0ff */
[----:B---3--:R-:W-:Y:S01]  /*4360*/  UISETP.NE.U32.AND UP4, UPT, UR4, URZ, UPT ;  /* 0x000000ff0400728c */ /* 0x008fe2000bf85070 */
[----:B------:R-:W2:Y:S01]  /*4370*/  LDC R18, c[0x0][0xb20] ;  /* 0x0002c800ff127b82 */ /* 0x000ea20000000800 */
[----:B-1----:R-:W-:Y:S01]  /*4380*/  ISETP.NE.AND P1, PT, R0, 0x1, PT ;  /* 0x000000010000780c */ /* 0x002fe20003f25270 */
[----:B------:R-:W-:-:S02]  /*4390*/  UISETP.NE.AND.EX UP3, UPT, UR9, URZ, UPT, UP3 ;  /* 0x000000ff0900728c */ /* 0x000fc4000bf65330 */
[----:B------:R-:W-:Y:S02]  /*43a0*/  UIADD3 UR33, UPT, UPT, UR7, 0x68, URZ ;  /* 0x0000006807217890 */ /* 0x000fe4000fffe0ff */
[----:B------:R-:W-:Y:S02]  /*43b0*/  UIADD3 UR25, UPT, UPT, UR7, 0x70, URZ ;  /* 0x0000007007197890 */ /* 0x000fe4000fffe0ff */
[----:B------:R-:W1:Y:S01]  /*43c0*/  LDC.64 R36, c[0x0][0x348] ;  /* 0x0000d200ff247b82 */ /* 0x000e620000000a00 */
[----:B------:R-:W-:Y:S02]  /*43d0*/  UPRMT UR13, UR37, 0x654, UR13 ;  /* 0x00000654250d7896 */ /* 0x000fe4000800000d */
[----:B------:R-:W-:-:S05]  /*43e0*/  UISETP.NE.AND.EX UP4, UPT, UR5, URZ, UPT, UP4 ;  /* 0x000000ff0500728c */ /* 0x000fca000bf85340 */
[----:B------:R-:W3:Y:S08]  /*43f0*/  LDC.64 R16, c[0x0][0xb10] ;  /* 0x0002c400ff107b82 */ /* 0x000ef00000000a00 */
[----:B------:R-:W1:Y:S08]  /*4400*/  LDC.64 R6, c[0x0][0xb18] ;  /* 0x0002c600ff067b82 */ /* 0x000e700000000a00 */
[----:B------:R-:W1:Y:S08]  /*4410*/  LDC.64 R4, c[0x0][0xb28] ;  /* 0x0002ca00ff047b82 */ /* 0x000e700000000a00 */
[----:B--2-4-:R-:W1:Y:S02]  /*4420*/  LDC R22, c[0x0][0x374] ;  /* 0x0000dd00ff167b82 */ /* 0x014e640000000800 */
.L_x_98:
[----:B------:R-:W-:Y:S02]  /*4430*/  LEA R0, R27, UR7, 0x3 ;  /* 0x000000071b007c11 */ /* 0x000fe4000f8e18ff */
[----:B------:R-:W-:Y:S02]  /*4440*/  SHF.L.U32 R3, R25, 0x1f, RZ ;  /* 0x0000001f19037819 */ /* 0x000fe400000006ff */
[----:B------:R-:W-:Y:S02]  /*4450*/  LEA R28, R27, UR7, 0x4 ;  /* 0x000000071b1c7c11 */ /* 0x000fe4000f8e20ff */
[----:B--2---:R-:W2:Y:S02]  /*4460*/  SYNCS.PHASECHK.TRANS64.TRYWAIT P0, [R0+URZ+0xb0], R3 ;  /* 0x0000b003000075a7 */ /* 0x004ea400080011ff */
[----:B--2---:R-:W-:Y:S05]  /*4470*/  @!P0 BRA `(.L_x_88) ;  /* 0x0000004c00588947 */ /* 0x004fea0003800000 */
.L_x_185:
[----:B------:R-:W-:Y:S01]  /*4480*/  ISETP.GE.AND P0, PT, R26, 0x1, PT ;  /* 0x000000011a00780c */ /* 0x000fe20003f06270 */
[----:B------:R-:W4:Y:S01]  /*4490*/  LDS.128 R28, [R28+0x140] ;  /* 0x000140001c1c7984 */ /* 0x000f220000000c00 */
[----:B--2---:R-:W-:Y:S01]  /*44a0*/  VIADD R0, R0, 0xc0 ;  /* 0x000000c000007836 */ /* 0x004fe20000000000 */
[----:B------:R-:W-:Y:S01]  /*44b0*/  @!PT LDS RZ, [RZ] ;  /* 0x00000000fffff984 */ /* 0x000fe20000000800 */
[----:B------:R-:W-:Y:S01]  /*44c0*/  @!PT LDS RZ, [RZ] ;  /* 0x00000000fffff984 */ /* 0x000fe20000000800 */
[----:B------:R-:W-:Y:S01]  /*44d0*/  @!PT LDS RZ, [RZ] ;  /* 0x00000000fffff984 */ /* 0x000fe20000000800 */
[----:B------:R-:W-:Y:S01]  /*44e0*/  @!PT LDS RZ, [RZ] ;  /* 0x00000000fffff984 */ /* 0x000fe20000000800 */
[----:B------:R2:W-:Y:S06]  /*44f0*/  MEMBAR.ALL.CTA ;  /* 0x0000000000007992 */ /* 0x0005ec0000008000 */
[----:B--2---:R-:W2:Y:S01]  /*4500*/  FENCE.VIEW.ASYNC.S ;  /* 0x00000000000073c6 */ /* 0x004ea20000000000 */
[----:B------:R-:W-:Y:S04]  /*4510*/  PRMT R0, RZ, 0x654, R0 ;  /* 0x00000654ff007816 */ /* 0x000fe80000000000 */
[----:B--2---:R2:W-:Y:S01]  /*4520*/  SYNCS.ARRIVE.TRANS64.RED.A1T0 RZ, [R0+URZ], RZ ;  /* 0x000000ff00ff79a7 */ /* 0x0045e200081004ff */
[----:B----4-:R-:W-:Y:S11]  /*4530*/  LOP3.LUT P3, RZ, R30, 0x1, RZ, 0xc0, !PT ;  /* 0x000000011eff7812 */ /* 0x010ff6000786c0ff */
[----:B------:R-:W-:Y:S02]  /*4540*/  @!UPT UIADD3 URZ, UPT, UPT, URZ, URZ, URZ ;  /* 0x000000fffffff290 */ /* 0x000fe4000fffe0ff */
[----:B------:R-:W-:Y:S02]  /*4550*/  @P3 MOV R13, R28 ;  /* 0x0000001c000d3202 */ /* 0x000fe40000000f00 */
[----:B------:R-:W-:Y:S01]  /*4560*/  @P3 LOP3.LUT R8, R29, 0xffff, RZ, 0xc0, !PT ;  /* 0x0000ffff1d083812 */ /* 0x000fe200078ec0ff */
[----:B--2---:R-:W-:Y:S06]  /*4570*/  @!P0 BRA `(.L_x_89) ;  /* 0x0000000000a48947 */ /* 0x004fec0003800000 */
[----:B-1----:R-:W-:Y:S01]  /*4580*/  IMAD.HI.U32 R33, R22, R7, RZ ;  /* 0x0000000716217227 */ /* 0x002fe200078e00ff */
[----:B------:R-:W-:Y:S02]  /*4590*/  ISETP.NE.AND P0, PT, R6, 0x1, PT ;  /* 0x000000010600780c */ /* 0x000fe40003f05270 */
[----:B------:R-:W-:Y:S01]  /*45a0*/  ISETP.NE.AND P2, PT, R26, 0x1, PT ;  /* 0x000000011a00780c */ /* 0x000fe20003f45270 */
[----:B---3--:R-:W-:Y:S01]  /*45b0*/  IMAD.HI.U32 R34, R19, R16, RZ ;  /* 0x0000001013227227 */ /* 0x008fe200078e00ff */
[----:B------:R-:W-:Y:S02]  /*45c0*/  SHF.R.U32.HI R33, RZ, R18, R33 ;  /* 0x00000012ff217219 */ /* 0x000fe40000011621 */
[----:B------:R-:W-:Y:S01]  /*45d0*/  ISETP.NE.AND P4, PT, R2, 0x1, PT ;  /* 0x000000010200780c */ /* 0x000fe20003f85270 */
[----:B------:R-:W-:Y:S01]  /*45e0*/  IMAD.HI.U32 R38, R13, R16, RZ ;  /* 0x000000100d267227 */ /* 0x000fe200078e00ff */
[----:B------:R-:W-:Y:S02]  /*45f0*/  SHF.R.U32.HI R34, RZ, R17, R34 ;  /* 0x00000011ff227219 */ /* 0x000fe40000011622 */
[----:B------:R-:W-:Y:S01]  /*4600*/  SEL R3, R22, R33, !P0 ;  /* 0x0000002116037207 */ /* 0x000fe20004000000 */
[C---:B------:R-:W-:Y:S01]  /*4610*/  IMAD.HI.U32 R33, R8.reuse, R7, RZ ;  /* 0x0000000708217227 */ /* 0x040fe200078e00ff */
[----:B------:R-:W-:Y:S02]  /*4620*/  SEL R11, R19, R34, !P4 ;  /* 0x00000022130b7207 */ /* 0x000fe40006000000 */
[----:B------:R-:W-:Y:S01]  /*4630*/  SHF.R.U32.HI R38, RZ, R17, R38 ;  /* 0x00000011ff267219 */ /* 0x000fe20000011626 */
[----:B------:R-:W-:Y:S01]  /*4640*/  IMAD.HI.U32 R40, R3, R4, RZ ;  /* 0x0000000403287227 */ /* 0x000fe200078e00ff */
[----:B------:R-:W-:Y:S03]  /*4650*/  SHF.R.U32.HI R33, RZ, R18, R33 ;  /* 0x00000012ff217219 */ /* 0x000fe60000011621 */
[----:B------:R-:W-:Y:S01]  /*4660*/  IMAD.HI.U32 R34, R11, R4, RZ ;  /* 0x000000040b227227 */ /* 0x000fe200078e00ff */
[----:B------:R-:W-:Y:S02]  /*4670*/  @P2 SHF.R.U32.HI R3, RZ, R5, R40 ;  /* 0x00000005ff032219 */ /* 0x000fe40000011628 */
[----:B------:R-:W-:Y:S02]  /*4680*/  SEL R9, R8, R33, !P0 ;  /* 0x0000002108097207 */ /* 0x000fe40004000000 */
[----:B------:R-:W-:Y:S01]  /*4690*/  @P2 SHF.R.U32.HI R11, RZ, R5, R34 ;  /* 0x00000005ff0b2219 */ /* 0x000fe20000011622 */
[C---:B------:R-:W-:Y:S01]  /*46a0*/  IMAD R10, R26.reuse, R3, RZ ;  /* 0x000000031a0a7224 */ /* 0x040fe200078e02ff */
[----:B------:R-:W-:Y:S01]  /*46b0*/  SEL R3, R13, R38, !P4 ;  /* 0x000000260d037207 */ /* 0x000fe20006000000 */
[C---:B------:R-:W-:Y:S03]  /*46c0*/  IMAD.HI.U32 R14, R9.reuse, R4, RZ ;  /* 0x00000004090e7227 */ /* 0x040fe600078e00ff */
[----:B------:R-:W-:Y:S01]  /*46d0*/  ISETP.GE.AND P0, PT, R9, R10, PT ;  /* 0x0000000a0900720c */ /* 0x000fe20003f06270 */
[C---:B------:R-:W-:Y:S01]  /*46e0*/  IMAD R12, R26.reuse, R11, RZ ;  /* 0x0000000b1a0c7224 */ /* 0x040fe200078e02ff */
[-C--:B------:R-:W-:Y:S04]  /*46f0*/  SHF.R.U32.HI R14, RZ, R5.reuse, R14 ;  /* 0x00000005ff0e7219 */ /* 0x080fe8000001160e */
[----:B------:R-:W-:Y:S02]  /*4700*/  ISETP.GE.OR P0, PT, R3, R12, P0 ;  /* 0x0000000c0300720c */ /* 0x000fe40000706670 */
[----:B------:R-:W-:Y:S05]  /*4710*/  SEL R15, R9, R14, !P2 ;  /* 0x0000000e090f7207 */ /* 0x000fea0005000000 */
[----:B------:R-:W-:Y:S04]  /*4720*/  IMAD.MOV R14, RZ, RZ, -R15 ;  /* 0x000000ffff0e7224 */ /* 0x000fe800078e0a0f */
[----:B------:R-:W-:Y:S02]  /*4730*/  IMAD R14, R26, R14, R9 ;  /* 0x0000000e1a0e7224 */ /* 0x000fe400078e0209 */
[C---:B------:R-:W-:Y:S05]  /*4740*/  @!P0 IMAD.HI.U32 R10, R3.reuse, R4, RZ ;  /* 0x00000004030a8227 */ /* 0x040fea00078e00ff */
[----:B------:R-:W-:Y:S04]  /*4750*/  @!P0 SHF.R.U32.HI R10, RZ, R5, R10 ;  /* 0x00000005ff0a8219 */ /* 0x000fe8000001160a */
[----:B------:R-:W-:Y:S01]  /*4760*/  @!P0 SEL R0, R3, R10, !P2 ;  /* 0x0000000a03008207 */ /* 0x000fe20005000000 */
[----:B------:R-:W-:Y:S03]  /*4770*/  IMAD.MOV R10, RZ, RZ, -R3 ;  /* 0x000000ffff0a7224 */ /* 0x000fe600078e0a03 */
[----:B------:R-:W-:Y:S01]  /*4780*/  @!P0 IADD3 R15, PT, PT, R15, -R0, RZ ;  /* 0x800000000f0f8210 */ /* 0x000fe20007ffe0ff */
[----:B------:R-:W-:Y:S01]  /*4790*/  @!P0 IMAD R0, R11, R14, R0 ;  /* 0x0000000e0b008224 */ /* 0x000fe200078e0200 */
[----:B------:R-:W-:Y:S01]  /*47a0*/  IADD3 R11, PT, PT, -R9, RZ, RZ ;  /* 0x000000ff090b7210 */ /* 0x000fe20007ffe1ff */
[----:B------:R-:W-:Y:S02]  /*47b0*/  IMAD R13, R2, R10, R13 ;  /* 0x0000000a020d7224 */ /* 0x000fe400078e020d */
[----:B------:R-:W-:Y:S02]  /*47c0*/  @!P0 IMAD R9, R15, R26, R3 ;  /* 0x0000001a0f098224 */ /* 0x000fe400078e0203 */
[----:B------:R-:W-:Y:S02]  /*47d0*/  @!P0 IMAD.MOV.U32 R3, RZ, RZ, R0 ;  /* 0x000000ffff038224 */ /* 0x000fe400078e0000 */
[----:B------:R-:W-:Y:S02]  /*47e0*/  IMAD R8, R6, R11, R8 ;  /* 0x0000000b06087224 */ /* 0x000fe400078e0208 */
[----:B------:R-:W-:Y:S02]  /*47f0*/  IMAD R13, R3, R2, R13 ;  /* 0x00000002030d7224 */ /* 0x000fe400078e020d */
[----:B------:R-:W-:Y:S02]  /*4800*/  IMAD R8, R9, R6, R8 ;  /* 0x0000000609087224 */ /* 0x000fe400078e0208 */
.L_x_89:
[----:B------:R-:W-:Y:S05]  /*4810*/  BRA.U UP1, `(.L_x_90) ;  /* 0x0000000101107547 */ /* 0x000fea000b800000 */
[----:B------:R-:W-:Y:S04]  /*4820*/  MOV R0, UR6 ;  /* 0x0000000600007c02 */ /* 0x000fe80008000f00 */
[----:B------:R-:W-:Y:S04]  /*4830*/  SHF.L.U32 R3, R0, 0x1f, RZ ;  /* 0x0000001f00037819 */ /* 0x000fe800000006ff */
[----:B------:R-:W2:Y:S02]  /*4840*/  SYNCS.PHASECHK.TRANS64.TRYWAIT P0, [UR7+0xa8], R3 ;  /* 0x0000a803ff0075a7 */ /* 0x000ea40008001107 */
[----:B--2---:R-:W-:Y:S05]  /*4850*/  @!P0 BRA `(.L_x_91) ;  /* 0x0000004800748947 */ /* 0x004fea0003800000 */
.L_x_90:
[----:B------:R-:W-:Y:S02]  /*4860*/  R2UR UR42, R20 ;  /* 0x00000000142a72ca */ /* 0x000fe400000e0000 */
[----:B------:R-:W-:Y:S02]  /*4870*/  R2UR UR43, R21 ;  /* 0x00000000152b72ca */ /* 0x000fe400000e0000 */
[----:B------:R-:W-:Y:S02]  /*4880*/  ISETP.NE.U32.AND P2, PT, RZ, UR4, PT ;  /* 0x00000004ff007c0c */ /* 0x000fe4000bf45070 */
[----:B------:R-:W-:Y:S02]  /*4890*/  SHF.L.U32 R12, R32, 0x1f, RZ ;  /* 0x0000001f200c7819 */ /* 0x000fe400000006ff */
[----:B------:R-:W-:Y:S05]  /*48a0*/  ISETP.NE.AND.EX P2, PT, RZ, UR5, PT, P2 ;  /* 0x00000005ff007c0c */ /* 0x000fea000bf45320 */
[----:B------:R-:W-:Y:S02]  /*48b0*/  USHF.L.U32 UR42, UR42, 0x7, URZ ;  /* 0x000000072a2a7899 */ /* 0x000fe400080006ff */
[----:B------:R-:W-:Y:S01]  /*48c0*/  USHF.L.U32 UR43, UR43, 0x6, URZ ;  /* 0x000000062b2b7899 */ /* 0x000fe200080006ff */
[----:B------:R-:W-:Y:S11]  /*48d0*/  BRA.U !UP4, `(.L_x_92) ;  /* 0x000000010c347547 */ /* 0x000ff6000b800000 */
[----:B------:R-:W-:Y:S01]  /*48e0*/  UPLOP3.LUT UP0, UPT, UPT, UPT, UP3, 0x80, 0x8 ;  /* 0x000000000008789c */ /* 0x000fe20003f0f030 */
[----:B--2---:R-:W-:Y:S02]  /*48f0*/  HFMA2 R0, -RZ, RZ, 0, 5.9604644775390625e-08 ;  /* 0x00000001ff007431 */ /* 0x004fe400000001ff */
[----:B------:R-:W-:Y:S03]  /*4900*/  IMAD.MOV.U32 R59, RZ, RZ, 0x1 ;  /* 0x00000001ff3b7424 */ /* 0x000fe600078e00ff */
[----:B------:R-:W-:Y:S05]  /*4910*/  PLOP3.LUT P0, PT, PT, PT, UP0, 0x80, 0x8 ;  /* 0x000000000008781c */ /* 0x000fea0003f0f008 */
[----:B------:R-:W2:Y:S01]  /*4920*/  @UP0 LDCU.64 UR10, c[0x0][0x888] ;  /* 0x00011100ff0a07ac */ /* 0x000ea20008000a00 */
[----:B------:R-:W-:Y:S07]  /*4930*/  @UP0 UIMAD UR8, UR36, UR4, URZ ;  /* 0x00000004240802a4 */ /* 0x000fee000f8e02ff */
[----:B------:R-:W-:Y:S01]  /*4940*/  @!P0 PRMT R59, R0, 0x7610, R59 ;  /* 0x00007610003b8816 */ /* 0x000fe2000000003b */
[----:B--2---:R-:W-:Y:S03]  /*4950*/  @UP0 UIMAD.WIDE UR10, UR8, 0x4, UR10 ;  /* 0x00000004080a08a5 */ /* 0x004fe6000f8e020a */
[----:B------:R-:W2:Y:S03]  /*4960*/  @!UP0 LDCU UR8, c[0x0][0x880] ;  /* 0x00011000ff0887ac */ /* 0x000ea60008000800 */
[----:B------:R-:W-:Y:S01]  /*4970*/  IMAD.U32 R10, RZ, RZ, UR10 ;  /* 0x0000000aff0a7e24 */ /* 0x000fe2000f8e00ff */
[----:B------:R-:W-:Y:S05]  /*4980*/  MOV R11, UR11 ;  /* 0x0000000b000b7c02 */ /* 0x000fea0008000f00 */
[----:B------:R4:W5:Y:S02]  /*4990*/  @P0 LDG.E R35, desc[UR46][R10.64] ;  /* 0x0000002e0a230981 */ /* 0x000964000c1e1900 */
[----:B--2-4-:R-:W-:Y:S07]  /*49a0*/  @!P0 IMAD.U32 R35, RZ, RZ, UR8 ;  /* 0x00000008ff238e24 */ /* 0x014fee000f8e00ff */
.L_x_92:
[----:B-----5:R-:W-:Y:S01]  /*49b0*/  @!P2 FSETP.EQ.AND P0, PT, R35, RZ, PT ;  /* 0x000000ff2300a20b */ /* 0x020fe20003f02000 */
[----:B------:R-:W-:Y:S01]  /*49c0*/  @!UPT UIADD3 URZ, UPT, UPT, URZ, URZ, URZ ;  /* 0x000000fffffff290 */ /* 0x000fe2000fffe0ff */
[----:B------:R-:W-:Y:S11]  /*49d0*/  @!P2 BRA `(.L_x_93) ;  /* 0x000000000014a947 */ /* 0x000ff60003800000 */
[----:B------:R-:W-:Y:S02]  /*49e0*/  LOP3.LUT P2, RZ, R59, 0xff, RZ, 0xc0, !PT ;  /* 0x000000ff3bff7812 */ /* 0x000fe4000784c0ff */
[----:B------:R-:W-:Y:S04]  /*49f0*/  PLOP3.LUT P0, PT, PT, PT, UP0, 0x80, 0x8 ;  /* 0x000000000008781c */ /* 0x000fe80003f0f008 */
[----:B------:R-:W-:Y:S07]  /*4a00*/  PLOP3.LUT P0, PT, P0, PT, PT, 0x8, 0x80 ;  /* 0x000000000080781c */ /* 0x000fee000070e170 */
[----:B------:R-:W-:Y:S11]  /*4a10*/  @P2 FSETP.EQ.AND P0, PT, R35, RZ, PT ;  /* 0x000000ff2300220b */ /* 0x000ff60003f02000 */
[----:B------:R-:W-:Y:S02]  /*4a20*/  @!UPT UIADD3 URZ, UPT, UPT, URZ, URZ, URZ ;  /* 0x000000fffffff290 */ /* 0x000fe4000fffe0ff */
.L_x_93:
[----:B------:R-:W4:Y:S01]  /*4a30*/  SYNCS.PHASECHK.TRANS64.TRYWAIT P2, [UR7+0x80], R12 ;  /* 0x0000800cff0075a7 */ /* 0x000f220008041107 */
[----:B------:R-:W-:Y:S04]  /*4a40*/  ELECT P4, URZ, PT ;  /* 0x0000000000ff782f */ /* 0x000fe80003880000 */
[----:B------:R-:W-:Y:S11]  /*4a50*/  PLOP3.LUT P4, PT, P0, P4, PT, 0xf2, 0x2f ;  /* 0x00000000002f781c */ /* 0x000ff60000789e72 */
[----:B------:R-:W-:Y:S02]  /*4a60*/  @!UPT UIADD3 URZ, UPT, UPT, URZ, URZ, URZ ;  /* 0x000000fffffff290 */ /* 0x000fe4000fffe0ff */
[----:B-1----:R-:W-:Y:S05]  /*4a70*/  @!P4 IADD3 R9, P0, PT, R36, 0x580, RZ ;  /* 0x000005802409c810 */ /* 0x002fea0007f1e0ff */
[----:B--2---:R-:W-:Y:S01]  /*4a80*/  @!P4 IMAD.X R0, RZ, RZ, R37, P0 ;  /* 0x000000ffff00c224 */ /* 0x004fe200000e0625 */
[----:B----4-:R-:W-:Y:S07]  /*4a90*/  @!P2 BRA `(.L_x_94) ;  /* 0x0000004400fca947 */ /* 0x010fee0003800000 */
.L_x_188:
[----:B------:R-:W-:Y:S01]  /*4aa0*/  @!P4 R2UR UR9, R9 ;  /* 0x000000000909c2ca */ /* 0x000fe200000e0000 */
[----:B------:R-:W-:Y:S01]  /*4ab0*/  VOTEU.ALL UP1, P4 ;  /* 0x0000000000ff7886 */ /* 0x000fe20002020000 */
[----:B------:R-:W-:Y:S01]  /*4ac0*/  @!P4 R2UR UR8, R0 ;  /* 0x000000000008c2ca */ /* 0x000fe200000e0000 */
[----:B------:R-:W-:Y:S01]  /*4ad0*/  VOTEU.ALL UP2, P4 ;  /* 0x0000000000ff7886 */ /* 0x000fe20002040000 */
[----:B------:R-:W-:Y:S01]  /*4ae0*/  UMOV UR16, 0x0 ;  /* 0x0000000000107882 */ /* 0x000fe20000000000 */
[----:B------:R-:W-:Y:S01]  /*4af0*/  UMOV UR17, 0x10000000 ;  /* 0x1000000000117882 */ /* 0x000fe20000000000 */
[----:B------:R-:W-:Y:S01]  /*4b00*/  @!UP1 UIADD3 UR40, UPT, UPT, UR7, 0x200, URZ ;  /* 0x0000020007289890 */ /* 0x000fe2000fffe0ff */
[----:B------:R-:W-:Y:S01]  /*4b10*/  @!P4 IMAD.MOV.U32 R0, RZ, RZ, 0x1000 ;  /* 0x00001000ff00c424 */ /* 0x000fe200078e00ff */
[----:B------:R-:W-:Y:S01]  /*4b20*/  UMOV UR44, UR36 ;  /* 0x00000024002c7c82 */ /* 0x000fe20008000000 */
[----:B------:R-:W-:Y:S01]  /*4b30*/  @!UP1 UIADD3 UR10, UPT, UPT, UR42, 0x40, URZ ;  /* 0x000000402a0a9890 */ /* 0x000fe2000fffe0ff */
[----:B------:R-:W-:Y:S01]  /*4b40*/  @!P4 IADD3 R9, P0, PT, R36, 0x580, RZ ;  /* 0x000005802409c810 */ /* 0x000fe20007f1e0ff */
[----:B------:R-:W-:Y:S01]  /*4b50*/  UMOV UR11, UR43 ;  /* 0x0000002b000b7c82 */ /* 0x000fe20008000000 */
[----:B------:R-:W-:Y:S01]  /*4b60*/  UMOV UR12, UR36 ;  /* 0x00000024000c7c82 */ /* 0x000fe20008000000 */
[----:B------:R-:W-:Y:S01]  /*4b70*/  IMAD.U32 R10, RZ, RZ, UR9 ;  /* 0x00000009ff0a7e24 */ /* 0x000fe2000f8e00ff */
[----:B------:R-:W-:Y:S01]  /*4b80*/  UMOV UR9, UR41 ;  /* 0x0000002900097c82 */ /* 0x000fe20008000000 */
[----:B------:R-:W-:Y:S01]  /*4b90*/  IMAD.U32 R11, RZ, RZ, UR8 ;  /* 0x00000008ff0b7e24 */ /* 0x000fe2000f8e00ff */
[----:B------:R-:W-:Y:S02]  /*4ba0*/  @!UP1 UIADD3 UR8, UPT, UPT, UR7, 0xa00, URZ ;  /* 0x00000a0007089890 */ /* 0x000fe4000fffe0ff */
[----:B------:R-:W-:Y:S01]  /*4bb0*/  @!P4 R2UR UR18, R10 ;  /* 0x000000000a12c2ca */ /* 0x000fe200000e0000 */
[----:B------:R-:W-:Y:S01]  /*4bc0*/  VOTEU.ALL UP1, P4 ;  /* 0x0000000000ff7886 */ /* 0x000fe20002020000 */
[----:B------:R-:W-:Y:S01]  /*4bd0*/  @!P4 R2UR UR19, R11 ;  /* 0x000000000b13c2ca */ /* 0x000fe200000e0000 */
[----:B------:R-:W-:Y:S11]  /*4be0*/  UPRMT UR14, UR37, 0x654, UR41 ;  /* 0x00000654250e7896 */ /* 0x000ff60008000029 */
[----:B------:R-:W-:Y:S01]  /*4bf0*/  @!UPT UIADD3 URZ, UPT, UPT, URZ, URZ, URZ ;  /* 0x000000fffffff290 */ /* 0x000fe2000fffe0ff */
[----:B------:R2:W-:Y:S01]  /*4c00*/  @!UP2 UTMALDG.3D [UR40], [UR18], desc[UR16] ;  /* 0x000010281200a5b4 */ /* 0x0005e20008011000 */
[----:B------:R2:W-:Y:S01]  /*4c10*/  @!UP1 UTMALDG.3D [UR8], [UR18], desc[UR16] ;  /* 0x00001008120095b4 */ /* 0x0005e20008011000 */
[----:B------:R4:W-:Y:S01]  /*4c20*/  @!P4 SYNCS.ARRIVE.TRANS64.RED.A0TR RZ, [UR7+0x60], R0 ;  /* 0x00006000ffffc9a7 */ /* 0x0009e20008300407 */
[----:B------:R-:W-:Y:S01]  /*4c30*/  SYNCS.ARRIVE.TRANS64.RED.A1T0 RZ, [UR14], RZ ;  /* 0x000000ffffff79a7 */ /* 0x000fe2000810040e */
[----:B----4-:R-:W-:Y:S01]  /*4c40*/  @!P4 IMAD.X R0, RZ, RZ, R37, P0 ;  /* 0x000000ffff00c224 */ /* 0x010fe200000e0625 */
[----:B------:R-:W4:Y:S02]  /*4c50*/  SYNCS.PHASECHK.TRANS64.TRYWAIT P2, [UR7+0x88], R12 ;  /* 0x0000880cff0075a7 */ /* 0x000f240008041107 */
[----:B--2-4-:R-:W-:Y:S05]  /*4c60*/  @!P2 BRA `(.L_x_95) ;  /* 0x0000004400a0a947 */ /* 0x014fea0003800000 */
.L_x_190:
        /* <DEDUP_REMOVED lines=8> */
[----:B------:R-:W-:Y:S01]  /*4cf0*/  @!UP1 UIADD3 UR32, UPT, UPT, UR7, 0x1200, URZ ;  /* 0x0000120007209890 */ /* 0x000fe2000fffe0ff */
[----:B------:R-:W-:Y:S01]  /*4d00*/  @!P4 IADD3 R21, P0, PT, R36, 0x580, RZ ;  /* 0x000005802415c810 */ /* 0x000fe20007f1e0ff */
[----:B------:R-:W-:Y:S01]  /*4d10*/  UMOV UR35, UR43 ;  /* 0x0000002b00237c82 */ /* 0x000fe20008000000 */
[----:B------:R-:W-:Y:S02]  /*4d20*/  @!UP1 UIADD3 UR10, UPT, UPT, UR42, 0x50, URZ ;  /* 0x000000502a0a9890 */ /* 0x000fe4000fffe0ff */
[----:B------:R-:W-:Y:S01]  /*4d30*/  IMAD.U32 R10, RZ, RZ, UR9 ;  /* 0x00000009ff0a7e24 */ /* 0x000fe2000f8e00ff */
[----:B------:R-:W-:Y:S01]  /*4d40*/  UMOV UR9, UR33 ;  /* 0x0000002100097c82 */ /* 0x000fe20008000000 */
[----:B------:R-:W-:Y:S01]  /*4d50*/  IMAD.U32 R11, RZ, RZ, UR8 ;  /* 0x00000008ff0b7e24 */ /* 0x000fe2000f8e00ff */
[----:B------:R-:W-:Y:S01]  /*4d60*/  @!UP1 UIADD3 UR8, UPT, UPT, UR7, 0x1a00, URZ ;  /* 0x00001a0007089890 */ /* 0x000fe2000fffe0ff */
[----:B------:R-:W-:Y:S01]  /*4d70*/  @!P4 IMAD.X R20, RZ, RZ, R37, P0 ;  /* 0x000000ffff14c224 */ /* 0x000fe200000e0625 */
[----:B------:R-:W-:Y:S01]  /*4d80*/  @!P4 R2UR UR18, R10 ;  /* 0x000000000a12c2ca */ /* 0x000fe200000e0000 */
[----:B------:R-:W-:Y:S01]  /*4d90*/  VOTEU.ALL UP1, P4 ;  /* 0x0000000000ff7886 */ /* 0x000fe20002020000 */
[----:B------:R-:W-:Y:S01]  /*4da0*/  @!P4 R2UR UR19, R11 ;  /* 0x000000000b13c2ca */ /* 0x000fe200000e0000 */
[----:B------:R-:W-:Y:S01]  /*4db0*/  UMOV UR11, UR43 ;  /* 0x0000002b000b7c82 */ /* 0x000fe20008000000 */
[----:B------:R-:W-:Y:S01]  /*4dc0*/  UMOV UR12, UR36 ;  /* 0x00000024000c7c82 */ /* 0x000fe20008000000 */
[----:B------:R-:W-:Y:S10]  /*4dd0*/  UPRMT UR14, UR37, 0x654, UR33 ;  /* 0x00000654250e7896 */ /* 0x000ff40008000021 */
[----:B------:R2:W-:Y:S01]  /*4de0*/  @!UP2 UTMALDG.3D [UR32], [UR18], desc[UR16] ;  /* 0x000010201200a5b4 */ /* 0x0005e20008011000 */
[----:B------:R2:W-:Y:S01]  /*4df0*/  @!UP1 UTMALDG.3D [UR8], [UR18], desc[UR16] ;  /* 0x00001008120095b4 */ /* 0x0005e20008011000 */
[----:B------:R2:W-:Y:S01]  /*4e00*/  @!P4 SYNCS.ARRIVE.TRANS64.RED.A0TR RZ, [UR7+0x68], R0 ;  /* 0x00006800ffffc9a7 */ /* 0x0005e20008300407 */
[----:B------:R-:W-:Y:S01]  /*4e10*/  SYNCS.ARRIVE.TRANS64.RED.A1T0 RZ, [UR14], RZ ;  /* 0x000000ffffff79a7 */ /* 0x000fe2000810040e */
[----:B------:R-:W4:Y:S02]  /*4e20*/  SYNCS.PHASECHK.TRANS64.TRYWAIT P2, [UR7+0x90], R12 ;  /* 0x0000900cff0075a7 */ /* 0x000f240008041107 */
[----:B--2-4-:R-:W-:Y:S05]  /*4e30*/  @!P2 BRA `(.L_x_96) ;  /* 0x000000440044a947 */ /* 0x014fea0003800000 */
.L_x_192:
[----:B------:R-:W2:Y:S01]  /*4e40*/  LDC.64 R14, c[0x0][0xb10] ;  /* 0x0002c400ff0e7b82 */ /* 0x000ea20000000a00 */
[----:B------:R-:W-:Y:S01]  /*4e50*/  @!P4 R2UR UR9, R21 ;  /* 0x000000001509c2ca */ /* 0x000fe200000e0000 */
[----:B------:R-:W-:Y:S01]  /*4e60*/  VOTEU.ALL UP1, P4 ;  /* 0x0000000000ff7886 */ /* 0x000fe20002020000 */
[----:B------:R-:W-:Y:S01]  /*4e70*/  @!P4 R2UR UR8, R20 ;  /* 0x000000001408c2ca */ /* 0x000fe200000e0000 */
[----:B------:R-:W-:Y:S01]  /*4e80*/  VOTEU.ALL UP2, P4 ;  /* 0x0000000000ff7886 */ /* 0x000fe20002040000 */
[----:B------:R-:W-:Y:S03]  /*4e90*/  UMOV UR16, 0x0 ;  /* 0x0000000000107882 */ /* 0x000fe60000000000 */
[----:B------:R-:W4:Y:S01]  /*4ea0*/  LDC.64 R10, c[0x0][0xb18] ;  /* 0x0002c600ff0a7b82 */ /* 0x000f220000000a00 */
[----:B------:R-:W-:Y:S01]  /*4eb0*/  @!UP1 UIADD3 UR26, UPT, UPT, UR42, 0x20, URZ ;  /* 0x000000202a1a9890 */ /* 0x000fe2000fffe0ff */
[----:B------:R-:W-:Y:S01]  /*4ec0*/  @P3 SHF.R.U32.HI R24, RZ, 0x10, R29 ;  /* 0x00000010ff183819 */ /* 0x000fe2000001161d */
[----:B------:R-:W-:Y:S01]  /*4ed0*/  @!UP1 UIADD3 UR24, UPT, UPT, UR7, 0x2200, URZ ;  /* 0x0000220007189890 */ /* 0x000fe2000fffe0ff */
[----:B------:R-:W-:Y:S01]  /*4ee0*/  VIADD R27, R27, 0x1 ;  /* 0x000000011b1b7836 */ /* 0x000fe20000000000 */
[----:B------:R-:W-:Y:S03]  /*4ef0*/  UMOV UR17, 0x10000000 ;  /* 0x1000000000117882 */ /* 0x000fe60000000000 */
[----:B------:R-:W5:Y:S01]  /*4f00*/  @!P1 LDC R0, c[0x0][0xb20] ;  /* 0x0002c800ff009b82 */ /* 0x000f620000000800 */
[----:B------:R-:W-:Y:S01]  /*4f10*/  UMOV UR27, UR43 ;  /* 0x0000002b001b7c82 */ /* 0x000fe20008000000 */
[----:B------:R-:W-:Y:S01]  /*4f20*/  IMAD.U32 R20, RZ, RZ, UR9 ;  /* 0x00000009ff147e24 */ /* 0x000fe2000f8e00ff */
[----:B------:R-:W-:Y:S05]  /*4f30*/  UMOV UR28, UR36 ;  /* 0x00000024001c7c82 */ /* 0x000fea0008000000 */
[----:B-1----:R-:W1:Y:S01]  /*4f40*/  @!P1 LDC R3, c[0x0][0xb0c] ;  /* 0x0002c300ff039b82 */ /* 0x002e620000000800 */
[----:B------:R-:W-:Y:S01]  /*4f50*/  IMAD.U32 R21, RZ, RZ, UR8 ;  /* 0x00000008ff157e24 */ /* 0x000fe2000f8e00ff */
[----:B------:R-:W-:Y:S01]  /*4f60*/  @!UP1 UIADD3 UR10, UPT, UPT, UR42, 0x60, URZ ;  /* 0x000000602a0a9890 */ /* 0x000fe2000fffe0ff */
[----:B------:R-:W-:Y:S01]  /*4f70*/  @!P4 R2UR UR18, R20 ;  /* 0x000000001412c2ca */ /* 0x000fe200000e0000 */
[----:B------:R-:W-:Y:S01]  /*4f80*/  @!UP1 UIADD3 UR8, UPT, UPT, UR7, 0x2a00, URZ ;  /* 0x00002a0007089890 */ /* 0x000fe2000fffe0ff */
[----:B------:R-:W-:Y:S01]  /*4f90*/  @!P4 IMAD.MOV.U32 R20, RZ, RZ, 0x1000 ;  /* 0x00001000ff14c424 */ /* 0x000fe200078e00ff */
[----:B------:R-:W-:Y:S01]  /*4fa0*/  @!P4 R2UR UR19, R21 ;  /* 0x000000001513c2ca */ /* 0x000fe200000e0000 */
[----:B------:R-:W-:Y:S01]  /*4fb0*/  VOTEU.ALL UP1, P4 ;  /* 0x0000000000ff7886 */ /* 0x000fe20002020000 */
[----:B------:R-:W-:Y:S01]  /*4fc0*/  UMOV UR9, UR25 ;  /* 0x0000001900097c82 */ /* 0x000fe20008000000 */
[----:B------:R-:W-:Y:S01]  /*4fd0*/  UMOV UR11, UR43 ;  /* 0x0000002b000b7c82 */ /* 0x000fe20008000000 */
[----:B------:R-:W-:Y:S01]  /*4fe0*/  UMOV UR12, UR36 ;  /* 0x00000024000c7c82 */ /* 0x000fe20008000000 */
[----:B------:R-:W-:Y:S08]  /*4ff0*/  UPRMT UR14, UR37, 0x654, UR25 ;  /* 0x00000654250e7896 */ /* 0x000ff00008000019 */
[----:B------:R1:W-:Y:S02]  /*5000*/  @!UP2 UTMALDG.3D [UR24], [UR18], desc[UR16] ;  /* 0x000010181200a5b4 */ /* 0x0003e40008011000 */
[----:B-1----:R-:W-:Y:S01]  /*5010*/  @!P1 ISETP.NE.AND P2, PT, R3, 0x1, PT ;  /* 0x000000010300980c */ /* 0x002fe20003f45270 */
[C---:B--2---:R-:W-:Y:S01]  /*5020*/  @!P1 IMAD.HI.U32 R14, R13.reuse, R14, RZ ;  /* 0x0000000e0d0e9227 */ /* 0x044fe200078e00ff */
[----:B----4-:R-:W-:Y:S01]  /*5030*/  @!P1 ISETP.NE.AND P0, PT, R10, 0x1, PT ;  /* 0x000000010a00980c */ /* 0x010fe20003f05270 */
[----:B------:R1:W-:Y:S01]  /*5040*/  @!UP1 UTMALDG.3D [UR8], [UR18], desc[UR16] ;  /* 0x00001008120095b4 */ /* 0x0003e20008011000 */
[----:B------:R1:W-:Y:S01]  /*5050*/  @!P4 SYNCS.ARRIVE.TRANS64.RED.A0TR RZ, [UR7+0x70], R20 ;  /* 0x00007014ffffc9a7 */ /* 0x0003e20008300407 */
[C---:B------:R-:W-:Y:S01]  /*5060*/  @!P1 IMAD.HI.U32 R11, R8.reuse, R11, RZ ;  /* 0x0000000b080b9227 */ /* 0x040fe200078e00ff */
[----:B------:R-:W-:Y:S04]  /*5070*/  @!P1 SHF.R.U32.HI R14, RZ, R15, R14 ;  /* 0x0000000fff0e9219 */ /* 0x000fe8000001160e */
[----:B-----5:R-:W-:Y:S02]  /*5080*/  @!P1 SHF.R.U32.HI R9, RZ, R0, R11 ;  /* 0x00000000ff099219 */ /* 0x020fe4000001160b */
[----:B------:R-:W-:Y:S02]  /*5090*/  @!P1 SEL R14, R13, R14, !P2 ;  /* 0x0000000e0d0e9207 */ /* 0x000fe40005000000 */
[----:B------:R-:W-:Y:S05]  /*50a0*/  @!P1 SEL R9, R8, R9, !P0 ;  /* 0x0000000908099207 */ /* 0x000fea0004000000 */
[----:B------:R-:W-:Y:S01]  /*50b0*/  @!P1 IMAD.IADD R0, R9, 0x1, -R14 ;  /* 0x0000000109009824 */ /* 0x000fe200078e0a0e */
[----:B------:R-:W-:Y:S01]  /*50c0*/  SYNCS.ARRIVE.TRANS64.RED.A1T0 RZ, [UR14], RZ ;  /* 0x000000ffffff79a7 */ /* 0x000fe2000810040e */
[----:B------:R-:W-:Y:S02]  /*50d0*/  @!P1 IMAD.IADD R9, R14, 0x1, -R9 ;  /* 0x000000010e099824 */ /* 0x000fe400078e0a09 */
[----:B------:R-:W-:Y:S02]  /*50e0*/  @!P1 IMAD R13, R0, R3, R13 ;  /* 0x00000003000d9224 */ /* 0x000fe400078e020d */
[----:B------:R-:W-:Y:S01]  /*50f0*/  @!P1 IMAD R8, R9, R10, R8 ;  /* 0x0000000a09089224 */ /* 0x000fe200078e0208 */
[----:B------:R-:W2:Y:S02]  /*5100*/  SYNCS.PHASECHK.TRANS64.TRYWAIT P5, [UR7+0x98], R12 ;  /* 0x0000980cff0075a7 */ /* 0x000ea400080a1107 */
[----:B-12---:R-:W-:Y:S05]  /*5110*/  @!P5 BRA `(.L_x_97) ;  /* 0x0000004000a4d947 */ /* 0x006fea0003800000 */
.L_x_194:
[----:B-1----:R-:W-:Y:S01]  /*5120*/  @!P4 IADD3 R3, P0, PT, R36, 0x580, RZ ;  /* 0x000005802403c810 */ /* 0x002fe20007f1e0ff */
[----:B------:R-:W-:Y:S01]  /*5130*/  VOTEU.ALL UP1, P4 ;  /* 0x0000000000ff7886 */ /* 0x000fe20002020000 */
[----:B------:R-:W-:Y:S01]  /*5140*/  VOTEU.ALL UP2, P4 ;  /* 0x0000000000ff7886 */ /* 0x000fe20002040000 */
[----:B------:R-:W-:Y:S01]  /*5150*/  UMOV UR14, 0x0 ;  /* 0x00000000000e7882 */ /* 0x000fe20000000000 */
[----:B------:R-:W-:Y:S01]  /*5160*/  @!P4 R2UR UR9, R3 ;  /* 0x000000000309c2ca */ /* 0x000fe200000e0000 */
[----:B------:R-:W-:Y:S01]  /*5170*/  @!P4 IMAD.X R0, RZ, RZ, R37, P0 ;  /* 0x000000ffff00c224 */ /* 0x000fe200000e0625 */
[----:B------:R-:W-:Y:S01]  /*5180*/  @!UP1 UIADD3 UR17, UPT, UPT, UR7, 0x78, URZ ;  /* 0x0000007807119890 */ /* 0x000fe2000fffe0ff */
[----:B------:R-:W-:Y:S01]  /*5190*/  ISETP.NE.AND P0, PT, R27, 0x2, PT ;  /* 0x000000021b00780c */ /* 0x000fe20003f05270 */
[----:B------:R-:W-:Y:S01]  /*51a0*/  @!UP1 UIADD3 UR18, UPT, UPT, UR42, 0x30, URZ ;  /* 0x000000302a129890 */ /* 0x000fe2000fffe0ff */
[----:B------:R-:W-:Y:S01]  /*51b0*/  LOP3.LUT R32, R32, 0x1, RZ, 0x3c, !PT ;  /* 0x0000000120207812 */ /* 0x000fe200078e3cff */
[----:B------:R-:W-:Y:S01]  /*51c0*/  @!UP1 UIADD3 UR16, UPT, UPT, UR7, 0x3200, URZ ;  /* 0x0000320007109890 */ /* 0x000fe2000fffe0ff */
[----:B------:R-:W-:Y:S01]  /*51d0*/  @!P4 R2UR UR8, R0 ;  /* 0x000000000008c2ca */ /* 0x000fe200000e0000 */
[----:B------:R-:W-:Y:S01]  /*51e0*/  UMOV UR15, 0x10000000 ;  /* 0x10000000000f7882 */ /* 0x000fe20000000000 */
[----:B------:R-:W-:Y:S01]  /*51f0*/  UMOV UR19, UR43 ;  /* 0x0000002b00137c82 */ /* 0x000fe20008000000 */
[----:B------:R-:W-:Y:S01]  /*5200*/  UMOV UR20, UR36 ;  /* 0x0000002400147c82 */ /* 0x000fe20008000000 */
[----:B------:R-:W-:Y:S01]  /*5210*/  @!UP1 UIADD3 UR10, UPT, UPT, UR42, 0x70, URZ ;  /* 0x000000702a0a9890 */ /* 0x000fe2000fffe0ff */
[----:B------:R-:W-:Y:S01]  /*5220*/  SEL R0, RZ, 0x1, P0 ;  /* 0x00000001ff007807 */ /* 0x000fe20000000000 */
[----:B------:R-:W-:Y:S01]  /*5230*/  IMAD.U32 R10, RZ, RZ, UR9 ;  /* 0x00000009ff0a7e24 */ /* 0x000fe2000f8e00ff */
[----:B------:R-:W-:Y:S01]  /*5240*/  UMOV UR11, UR43 ;  /* 0x0000002b000b7c82 */ /* 0x000fe20008000000 */
[----:B------:R-:W-:Y:S01]  /*5250*/  UMOV UR12, UR36 ;  /* 0x00000024000c7c82 */ /* 0x000fe20008000000 */
[----:B------:R-:W-:Y:S01]  /*5260*/  UMOV UR9, UR17 ;  /* 0x0000001100097c82 */ /* 0x000fe20008000000 */
[----:B------:R-:W-:Y:S01]  /*5270*/  @P3 R2UR UR36, R24 ;  /* 0x00000000182432ca */ /* 0x000fe200000e0000 */
[----:B------:R-:W-:Y:S01]  /*5280*/  IMAD.IADD R20, R8, 0x1, R58 ;  /* 0x0000000108147824 */ /* 0x000fe200078e023a */
[----:B------:R-:W-:Y:S01]  /*5290*/  @!P4 R2UR UR22, R10 ;  /* 0x000000000a16c2ca */ /* 0x000fe200000e0000 */
[----:B------:R-:W-:Y:S01]  /*52a0*/  IMAD.U32 R11, RZ, RZ, UR8 ;  /* 0x00000008ff0b7e24 */ /* 0x000fe2000f8e00ff */
[----:B------:R-:W-:Y:S01]  /*52b0*/  @!UP1 UIADD3 UR8, UPT, UPT, UR7, 0x3a00, URZ ;  /* 0x00003a0007089890 */ /* 0x000fe2000fffe0ff */
[----:B------:R-:W-:Y:S01]  /*52c0*/  LOP3.LUT R25, R25, R0, RZ, 0x3c, !PT ;  /* 0x0000000019197212 */ /* 0x000fe200078e3cff */
[----:B------:R-:W-:Y:S01]  /*52d0*/  VOTEU.ALL UP1, P4 ;  /* 0x0000000000ff7886 */ /* 0x000fe20002020000 */
[----:B------:R-:W-:Y:S01]  /*52e0*/  IMAD.IADD R21, R13, 0x1, R60 ;  /* 0x000000010d157824 */ /* 0x000fe200078e023c */
[----:B------:R-:W-:Y:S02]  /*52f0*/  @!P4 R2UR UR23, R11 ;  /* 0x000000000b17c2ca */ /* 0x000fe400000e0000 */
[----:B------:R-:W-:Y:S11]  /*5300*/  SEL R27, R27, RZ, P0 ;  /* 0x000000ff1b1b7207 */ /* 0x000ff60000000000 */
[----:B------:R2:W-:Y:S01]  /*5310*/  @!UP2 UTMALDG.3D [UR16], [UR22], desc[UR14] ;  /* 0x00000e101600a5b4 */ /* 0x0005e20008011000 */
[----:B------:R2:W-:Y:S01]  /*5320*/  @!UP1 UTMALDG.3D [UR8], [UR22], desc[UR14] ;  /* 0x00000e08160095b4 */ /* 0x0005e20008011000 */
[----:B------:R2:W-:Y:S01]  /*5330*/  @!P4 SYNCS.ARRIVE.TRANS64.RED.A0TR RZ, [UR7+0x78], R23 ;  /* 0x00007817ffffc9a7 */ /* 0x0005e20008300407 */
[----:B------:R-:W-:Y:S01]  /*5340*/  UPLOP3.LUT UP1, UPT, UPT, UPT, UPT, 0x80, 0x8 ;  /* 0x000000000008789c */ /* 0x000fe20003f2f070 */
[----:B------:R-:W-:Y:S01]  /*5350*/  SYNCS.ARRIVE.TRANS64.RED.A1T0 RZ, [UR13], RZ ;  /* 0x000000ffffff79a7 */ /* 0x000fe2000810040d */
[----:B------:R-:W-:Y:S09]  /*5360*/  @P3 BRA `(.L_x_98) ;  /* 0xfffffff000303947 */ /* 0x000ff2000383ffff */
[----:B------:R-:W-:-:S04]  /*5370*/  SHF.L.U32 R3, R32, 0x1f, RZ ;  /* 0x0000001f20037819 */ /* 0x000fc800000006ff */
[----:B------:R-:W1:Y:S02]  /*5380*/  SYNCS.PHASECHK.TRANS64.TRYWAIT P0, [UR7+0x80], R3 ;  /* 0x00008003ff0075a7 */ /* 0x000e640008001107 */
[----:B-1----:R-:W-:Y:S05]  /*5390*/  @!P0 BRA `(.L_x_99) ;  /* 0x00000040001c8947 */ /* 0x002fea0003800000 */
.L_x_196:
[----:B------:R-:W4:Y:S02]  /*53a0*/  SYNCS.PHASECHK.TRANS64.TRYWAIT P0, [UR7+0x88], R3 ;  /* 0x00008803ff0075a7 */ /* 0x000f240008001107 */
[----:B----4-:R-:W-:Y:S05]  /*53b0*/  @!P0 BRA `(.L_x_100) ;  /* 0x00000040002c8947 */ /* 0x010fea0003800000 */
.L_x_198:
[----:B------:R-:W4:Y:S02]  /*53c0*/  SYNCS.PHASECHK.TRANS64.TRYWAIT P0, [UR7+0x90], R3 ;  /* 0x00009003ff0075a7 */ /* 0x000f240008001107 */
[----:B----4-:R-:W-:Y:S05]  /*53d0*/  @!P0 BRA `(.L_x_101) ;  /* 0x00000040003c8947 */ /* 0x010fea0003800000 */
.L_x_200:
[----:B-1----:R-:W-:-:S07]  /*53e0*/  MOV R0, UR7 ;  /* 0x0000000700007c02 */ /* 0x002fce0008000f00 */
.L_x_102:
[----:B-1----:R-:W-:-:S04]  /*53f0*/  SHF.L.U32 R3, R32, 0x1f, RZ ;  /* 0x0000001f20037819 */ /* 0x002fc800000006ff */
[----:B------:R1:W4:Y:S03]  /*5400*/  SYNCS.PHASECHK.TRANS64.TRYWAIT P0, [R0+URZ+0x98], R3 ;  /* 0x00009803000075a7 */ /* 0x00032600080011ff */
[----:B----4-:R-:W-:Y:S05]  /*5410*/  @!P0 NANOSLEEP.SYNCS 0x989680 ;  /* 0x009896800000895d */ /* 0x010fea0003900000 */
[----:B------:R-:W4:Y:S02]  /*5420*/  @!P0 SYNCS.PHASECHK.TRANS64 P0, [R0+URZ+0x98], R3 ;  /* 0x00009803000085a7 */ /* 0x000f2400080010ff */
[----:B--2-4-:R-:W-:Y:S05]  /*5430*/  @P0 EXIT ;  /* 0x000000000000094d */ /* 0x014fea0003800000 */
[----:B------:R-:W-:Y:S05]  /*5440*/  BRA `(.L_x_102) ;  /* 0xfffffffc00e87947 */ /* 0x000fea000383ffff */
.L_x_87:
[----:B------:R-:W-:-:S06]  /*5450*/  UISETP.GE.AND UP1, UPT, UR10, 0x4, UPT ;  /* 0x000000040a00788c */ /* 0x000fcc000bf26270 */
[----:B------:R-:W-:-:S13]  /*5460*/  PLOP3.LUT P0, PT, PT, PT, UP1, 0x80, 0x8 ;  /* 0x000000000008781c */ /* 0x000fda0003f0f018 */
[----:B------:R-:W-:Y:S05]  /*5470*/  @!P0 EXIT ;  /* 0x000000000000894d */ /* 0x000fea0003800000 */
[----:B------:R-:W-:Y:S01]  /*5480*/  BAR.SYNC.DEFER_BLOCKING 0x6, 0xa0 ;  /* 0x0182800000007b1d */ /* 0x000fe20000010000 */
[----:B------:R-:W-:Y:S02]  /*5490*/  IMAD.SHL.U32 R4, R66, 0x200000, RZ ;  /* 0x0020000042047824 */ /* 0x000fe400078e00ff */
[----:B------:R-:W-:Y:S02]  /*54a0*/  HFMA2 R71, -RZ, RZ, 0, 5.9604644775390625e-08 ;  /* 0x00000001ff477431 */ /* 0x000fe400000001ff */
[C---:B------:R-:W-:Y:S01]  /*54b0*/  IMAD.SHL.U32 R65, R72.reuse, 0x10, RZ ;  /* 0x0000001048417824 */ /* 0x040fe200078e00ff */
[----:B------:R-:W-:Y:S01]  /*54c0*/  MOV R69, RZ ;  /* 0x000000ff00457202 */ /* 0x000fe20000000f00 */
[----:B------:R-:W-:Y:S01]  /*54d0*/  IMAD.U32 R33, R72, 0x10000, RZ ;  /* 0x0001000048217824 */ /* 0x000fe200078e00ff */
[----:B------:R-:W-:Y:S01]  /*54e0*/  UMOV UR48, 0x400 ;  /* 0x0000040000307882 */ /* 0x000fe20000000000 */
[----:B------:R-:W1:Y:S01]  /*54f0*/  LDC R63, c[0x0][0x370] ;  /* 0x0000dc00ff3f7b82 */ /* 0x000e620000000800 */
[----:B------:R-:W-:Y:S01]  /*5500*/  ULEA UR48, UR37, UR48, 0x18 ;  /* 0x0000003025307291 */ /* 0x000fe2000f8ec0ff */
[----:B------:R-:W-:Y:S01]  /*5510*/  LOP3.LUT R4, R4, 0x200000, RZ, 0xc0, !PT ;  /* 0x0020000004047812 */ /* 0x000fe200078ec0ff */
[----:B------:R-:W-:Y:S01]  /*5520*/  IMAD.SHL.U32 R64, R72, 0x2, RZ ;  /* 0x0000000248407824 */ /* 0x000fe200078e00ff */
[C---:B------:R-:W-:Y:S01]  /*5530*/  LOP3.LUT R5, R65.reuse, 0x40, RZ, 0xc0, !PT ;  /* 0x0000004041057812 */ /* 0x040fe200078ec0ff */
[----:B------:R-:W-:Y:S01]  /*5540*/  IMAD.SHL.U32 R3, R66, 0x200, RZ ;  /* 0x0000020042037824 */ /* 0x000fe200078e00ff */
[----:B------:R-:W-:Y:S01]  /*5550*/  LOP3.LUT R2, R65, 0x5b0, RZ, 0xc0, !PT ;  /* 0x000005b041027812 */ /* 0x000fe200078ec0ff */
[----:B------:R-:W-:Y:S01]  /*5560*/  UIADD3 UR4, UPT, UPT, UR48, 0x200, URZ ;  /* 0x0000020030047890 */ /* 0x000fe2000fffe0ff */
[----:B------:R-:W2:Y:S01]  /*5570*/  LDC R28, c[0x0][0xb0c] ;  /* 0x0002c300ff1c7b82 */ /* 0x000ea20000000800 */
[----:B------:R-:W-:Y:S01]  /*5580*/  LOP3.LUT R33, R4, 0x400000, R33, 0xf8, !PT ;  /* 0x0040000004217812 */ /* 0x000fe200078ef821 */
[----:B------:R-:W-:Y:S01]  /*5590*/  IMAD.MOV.U32 R30, RZ, RZ, RZ ;  /* 0x000000ffff1e7224 */ /* 0x000fe200078e00ff */
[----:B------:R-:W-:Y:S01]  /*55a0*/  LOP3.LUT R64, R5, 0x8, R64, 0xf8, !PT ;  /* 0x0000000805407812 */ /* 0x000fe200078ef840 */
[----:B------:R-:W-:Y:S01]  /*55b0*/  IMAD.MOV.U32 R70, RZ, RZ, RZ ;  /* 0x000000ffff467224 */ /* 0x000fe200078e00ff */
[----:B------:R-:W-:Y:S01]  /*55c0*/  LOP3.LUT R3, R2, 0x200, R3, 0xf8, !PT ;  /* 0x0000020002037812 */ /* 0x000fe200078ef803 */
[----:B------:R-:W-:Y:S01]  /*55d0*/  IMAD.MOV.U32 R76, RZ, RZ, RZ ;  /* 0x000000ffff4c7224 */ /* 0x000fe200078e00ff */
[----:B------:R-:W-:Y:S01]  /*55e0*/  LOP3.LUT P0, RZ, R65, 0x40, RZ, 0xc0, !PT ;  /* 0x0000004041ff7812 */ /* 0x000fe2000780c0ff */
[----:B------:R-:W3:Y:S01]  /*55f0*/  LDC R61, c[0x0][0xb20] ;  /* 0x0002c800ff3d7b82 */ /* 0x000ee20000000800 */
[----:B------:R-:W4:Y:S01]  /*5600*/  LDS R0, [UR48+0x160] ;  /* 0x00016030ff007984 */ /* 0x000f220008000800 */
[----:B------:R-:W-:Y:S01]  /*5610*/  LOP3.LUT R64, R3, R64, RZ, 0xfc, !PT ;  /* 0x0000004003407212 */ /* 0x000fe200078efcff */
[----:B------:R-:W-:Y:S01]  /*5620*/  IMAD.U32 R67, RZ, RZ, UR4 ;  /* 0x00000004ff437e24 */ /* 0x000fe2000f8e00ff */
[----:B------:R-:W-:Y:S01]  /*5630*/  LOP3.LUT R72, R72, 0x60, RZ, 0xc0, !PT ;  /* 0x0000006048487812 */ /* 0x000fe200078ec0ff */
[----:B------:R-:W1:Y:S03]  /*5640*/  LDCU.64 UR52, c[0x0][0x348] ;  /* 0x00006900ff3477ac */ /* 0x000e660008000a00 */
[----:B------:R-:W1:Y:S01]  /*5650*/  LDC R27, c[0x0][0xb30] ;  /* 0x0002cc00ff1b7b82 */ /* 0x000e620000000800 */
[----:B------:R-:W1:Y:S01]  /*5660*/  LDCU.64 UR38, c[0x0][0x888] ;  /* 0x00011100ff2677ac */ /* 0x000e620008000a00 */
[----:B------:R-:W1:Y:S06]  /*5670*/  LDCU.64 UR44, c[0x0][0x890] ;  /* 0x00011200ff2c77ac */ /* 0x000e6c0008000a00 */
[----:B------:R-:W1:Y:S01]  /*5680*/  LDC.64 R56, c[0x0][0xb10] ;  /* 0x0002c400ff387b82 */ /* 0x000e620000000a00 */
[----:B------:R-:W-:Y:S01]  /*5690*/  UMOV UR49, URZ ;  /* 0x000000ff00317c82 */ /* 0x000fe20008000000 */
[----:B------:R-:W-:-:S06]  /*56a0*/  UMOV UR51, URZ ;  /* 0x000000ff00337c82 */ /* 0x000fcc0008000000 */
[----:B------:R-:W1:Y:S08]  /*56b0*/  LDC.64 R24, c[0x0][0xb18] ;  /* 0x0002c600ff187b82 */ /* 0x000e700000000a00 */
[----:B------:R-:W1:Y:S08]  /*56c0*/  LDC.64 R22, c[0x0][0xb28] ;  /* 0x0002ca00ff167b82 */ /* 0x000e700000000a00 */
[----:B------:R-:W1:Y:S01]  /*56d0*/  LDC.64 R54, c[0x0][0x8b0] ;  /* 0x00022c00ff367b82 */ /* 0x000e620000000a00 */
[----:B----4-:R-:W-:Y:S01]  /*56e0*/  IMAD.IADD R33, R0, 0x1, R33 ;  /* 0x0000000100217824 */ /* 0x010fe200078e0221 */
[----:B------:R-:W-:-:S06]  /*56f0*/  P2R R0, PR, RZ, 0x1 ;  /* 0x00000001ff007803 */ /* 0x000fcc0000000000 */
[----:B------:R-:W4:Y:S08]  /*5700*/  LDC.64 R52, c[0x0][0x8a8] ;  /* 0x00022a00ff347b82 */ /* 0x000f300000000a00 */
[----:B--23--:R-:W1:Y:S02]  /*5710*/  LDC R62, c[0x0][0x374] ;  /* 0x0000dd00ff3e7b82 */ /* 0x00ce640000000800 */
.L_x_146:
[C---:B------:R-:W-:Y:S02]  /*5720*/  LEA R0, R76.reuse, UR48, 0x3 ;  /* 0x000000304c007c11 */ /* 0x040fe4000f8e18ff */
[----:B------:R-:W-:Y:S02]  /*5730*/  SHF.L.U32 R3, R69, 0x1f, RZ ;  /* 0x0000001f45037819 */ /* 0x000fe400000006ff */
[----:B------:R-:W-:Y:S02]  /*5740*/  LEA R16, R76, UR48, 0x4 ;  /* 0x000000304c107c11 */ /* 0x000fe4000f8e20ff */
[----:B--2---:R-:W2:Y:S02]  /*5750*/  SYNCS.PHASECHK.TRANS64.TRYWAIT P0, [R0+URZ+0xb0], R3 ;  /* 0x0000b003000075a7 */ /* 0x004ea400080011ff */
[----:B--2---:R-:W-:Y:S05]  /*5760*/  @!P0 BRA `(.L_x_103) ;  /* 0x0000003c00708947 */ /* 0x004fea0003800000 */
.L_x_201:
[----:B------:R-:W3:Y:S01]  /*5770*/  LDC.64 R12, c[0x0][0xb10] ;  /* 0x0002c400ff0c7b82 */ /* 0x000ee20000000a00 */
[----:B------:R-:W4:Y:S01]  /*5780*/  LDS.128 R16, [R16+0x140] ;  /* 0x0001400010107984 */ /* 0x000f220000000c00 */
[----:B-1----:R-:W-:Y:S01]  /*5790*/  ISETP.NE.AND P1, PT, R27, 0x1, PT ;  /* 0x000000011b00780c */ /* 0x002fe20003f25270 */
[----:B--2---:R-:W-:Y:S01]  /*57a0*/  VIADD R0, R0, 0xc0 ;  /* 0x000000c000007836 */ /* 0x004fe20000000000 */
[----:B------:R-:W-:Y:S04]  /*57b0*/  ISETP.GE.AND P0, PT, R26, 0x1, PT ;  /* 0x000000011a00780c */ /* 0x000fe80003f06270 */
[----:B------:R-:W1:Y:S01]  /*57c0*/  LDC.64 R10, c[0x0][0xb18] ;  /* 0x0002c600ff0a7b82 */ /* 0x000e620000000a00 */
[----:B------:R-:W-:Y:S01]  /*57d0*/  PRMT R0, RZ, 0x654, R0 ;  /* 0x00000654ff007816 */ /* 0x000fe20000000000 */
[----:B------:R-:W-:Y:S01]  /*57e0*/  @!PT LDS RZ, [RZ] ;  /* 0x00000000fffff984 */ /* 0x000fe20000000800 */
[----:B------:R-:W-:Y:S01]  /*57f0*/  @!PT LDS RZ, [RZ] ;  /* 0x00000000fffff984 */ /* 0x000fe20000000800 */
[----:B------:R-:W-:Y:S01]  /*5800*/  @!PT LDS RZ, [RZ] ;  /* 0x00000000fffff984 */ /* 0x000fe20000000800 */
[----:B------:R-:W-:Y:S01]  /*5810*/  @!PT LDS RZ, [RZ] ;  /* 0x00000000fffff984 */ /* 0x000fe20000000800 */
[----:B------:R2:W-:Y:S06]  /*5820*/  MEMBAR.ALL.CTA ;  /* 0x0000000000007992 */ /* 0x0005ec0000008000 */
[----:B--2---:R-:W2:Y:S01]  /*5830*/  FENCE.VIEW.ASYNC.S ;  /* 0x00000000000073c6 */ /* 0x004ea20000000000 */
[----:B------:R-:W1:Y:S08]  /*5840*/  @!P1 LDC R14, c[0x0][0xb20] ;  /* 0x0002c800ff0e9b82 */ /* 0x000e700000000800 */
[----:B------:R-:W1:Y:S01]  /*5850*/  @!P1 LDC R9, c[0x0][0xb0c] ;  /* 0x0002c300ff099b82 */ /* 0x000e620000000800 */
[----:B--2---:R2:W-:Y:S01]  /*5860*/  SYNCS.ARRIVE.TRANS64.RED.A1T0 RZ, [R0+URZ], RZ ;  /* 0x000000ff00ff79a7 */ /* 0x0045e200081004ff */
[----:B----4-:R-:W-:Y:S04]  /*5870*/  LOP3.LUT P4, RZ, R18, 0x1, RZ, 0xc0, !PT ;  /* 0x0000000112ff7812 */ /* 0x010fe8000788c0ff */
[----:B------:R-:W-:Y:S09]  /*5880*/  P2R R73, PR, RZ, 0x10 ;  /* 0x00000010ff497803 */ /* 0x000ff20000000000 */
[----:B------:R-:W-:Y:S02]  /*5890*/  @P4 MOV R31, R16 ;  /* 0x00000010001f4202 */ /* 0x000fe40000000f00 */
[----:B------:R-:W-:Y:S01]  /*58a0*/  @P4 LOP3.LUT R29, R17, 0xffff, RZ, 0xc0, !PT ;  /* 0x0000ffff111d4812 */ /* 0x000fe200078ec0ff */
[----:B--23--:R-:W-:Y:S06]  /*58b0*/  @!P0 BRA `(.L_x_104) ;  /* 0x0000000000a48947 */ /* 0x00cfec0003800000 */
[----:B------:R-:W-:Y:S01]  /*58c0*/  IMAD.HI.U32 R36, R62, R25, RZ ;  /* 0x000000193e247227 */ /* 0x000fe200078e00ff */
[----:B------:R-:W-:Y:S02]  /*58d0*/  ISETP.NE.AND P0, PT, R24, 0x1, PT ;  /* 0x000000011800780c */ /* 0x000fe40003f05270 */
[----:B------:R-:W-:Y:S01]  /*58e0*/  ISETP.NE.AND P2, PT, R26, 0x1, PT ;  /* 0x000000011a00780c */ /* 0x000fe20003f45270 */
[-C--:B------:R-:W-:Y:S01]  /*58f0*/  IMAD.HI.U32 R34, R63, R56.reuse, RZ ;  /* 0x000000383f227227 */ /* 0x080fe200078e00ff */
[----:B------:R-:W-:Y:S02]  /*5900*/  SHF.R.U32.HI R37, RZ, R61, R36 ;  /* 0x0000003dff257219 */ /* 0x000fe40000011624 */
[----:B------:R-:W-:Y:S01]  /*5910*/  ISETP.NE.AND P3, PT, R28, 0x1, PT ;  /* 0x000000011c00780c */ /* 0x000fe20003f65270 */
[----:B------:R-:W-:Y:S01]  /*5920*/  IMAD.HI.U32 R40, R29, R25, RZ ;  /* 0x000000191d287227 */ /* 0x000fe200078e00ff */
[----:B------:R-:W-:Y:S02]  /*5930*/  SHF.R.U32.HI R34, RZ, R57, R34 ;  /* 0x00000039ff227219 */ /* 0x000fe40000011622 */
[----:B------:R-:W-:Y:S01]  /*5940*/  SEL R3, R62, R37, !P0 ;  /* 0x000000253e037207 */ /* 0x000fe20004000000 */
[----:B------:R-:W-:Y:S01]  /*5950*/  IMAD.HI.U32 R38, R31, R56, RZ ;  /* 0x000000381f267227 */ /* 0x000fe200078e00ff */
[----:B------:R-:W-:Y:S03]  /*5960*/  SEL R7, R63, R34, !P3 ;  /* 0x000000223f077207 */ /* 0x000fe60005800000 */
[-C--:B------:R-:W-:Y:S01]  /*5970*/  IMAD.HI.U32 R34, R3, R22.reuse, RZ ;  /* 0x0000001603227227 */ /* 0x080fe200078e00ff */
[----:B------:R-:W-:Y:S03]  /*5980*/  SHF.R.U32.HI R38, RZ, R57, R38 ;  /* 0x00000039ff267219 */ /* 0x000fe60000011626 */
[----:B------:R-:W-:Y:S01]  /*5990*/  IMAD.HI.U32 R36, R7, R22, RZ ;  /* 0x0000001607247227 */ /* 0x000fe200078e00ff */
[----:B------:R-:W-:Y:S02]  /*59a0*/  @P2 SHF.R.U32.HI R3, RZ, R23, R34 ;  /* 0x00000017ff032219 */ /* 0x000fe40000011622 */
[----:B------:R-:W-:Y:S02]  /*59b0*/  SHF.R.U32.HI R34, RZ, R61, R40 ;  /* 0x0000003dff227219 */ /* 0x000fe40000011628 */
[----:B------:R-:W-:Y:S01]  /*59c0*/  @P2 SHF.R.U32.HI R7, RZ, R23, R36 ;  /* 0x00000017ff072219 */ /* 0x000fe20000011624 */
[C---:B------:R-:W-:Y:S01]  /*59d0*/  IMAD R2, R26.reuse, R3, RZ ;  /* 0x000000031a027224 */ /* 0x040fe200078e02ff */
[----:B------:R-:W-:Y:S02]  /*59e0*/  SEL R5, R29, R34, !P0 ;  /* 0x000000221d057207 */ /* 0x000fe40004000000 */
[----:B------:R-:W-:Y:S01]  /*59f0*/  SEL R3, R31, R38, !P3 ;  /* 0x000000261f037207 */ /* 0x000fe20005800000 */
[----:B------:R-:W-:Y:S01]  /*5a00*/  IMAD R4, R26, R7, RZ ;  /* 0x000000071a047224 */ /* 0x000fe200078e02ff */
[C---:B------:R-:W-:Y:S01]  /*5a10*/  ISETP.GE.AND P0, PT, R5.reuse, R2, PT ;  /* 0x000000020500720c */ /* 0x040fe20003f06270 */
[----:B------:R-:W-:Y:S03]  /*5a20*/  IMAD.HI.U32 R6, R5, R22, RZ ;  /* 0x0000001605067227 */ /* 0x000fe600078e00ff */
[----:B------:R-:W-:Y:S01]  /*5a30*/  ISETP.GE.OR P0, PT, R3, R4, P0 ;  /* 0x000000040300720c */ /* 0x000fe20000706670 */
[----:B------:R-:W-:Y:S01]  /*5a40*/  IMAD.MOV R4, RZ, RZ, -R3 ;  /* 0x000000ffff047224 */ /* 0x000fe200078e0a03 */
[-C--:B------:R-:W-:Y:S03]  /*5a50*/  SHF.R.U32.HI R6, RZ, R23.reuse, R6 ;  /* 0x00000017ff067219 */ /* 0x080fe60000011606 */
[----:B------:R-:W-:Y:S01]  /*5a60*/  IMAD R31, R28, R4, R31 ;  /* 0x000000041c1f7224 */ /* 0x000fe200078e021f */
[----:B------:R-:W-:Y:S05]  /*5a70*/  SEL R15, R5, R6, !P2 ;  /* 0x00000006050f7207 */ /* 0x000fea0005000000 */
[----:B------:R-:W-:Y:S02]  /*5a80*/  IMAD.MOV R6, RZ, RZ, -R15 ;  /* 0x000000ffff067224 */ /* 0x000fe400078e0a0f */
[C---:B------:R-:W-:Y:S04]  /*5a90*/  @!P0 IMAD.HI.U32 R2, R3.reuse, R22, RZ ;  /* 0x0000001603028227 */ /* 0x040fe800078e00ff */
[----:B------:R-:W-:Y:S01]  /*5aa0*/  IMAD R6, R26, R6, R5 ;  /* 0x000000061a067224 */ /* 0x000fe200078e0205 */
[----:B------:R-:W-:Y:S04]  /*5ab0*/  @!P0 SHF.R.U32.HI R2, RZ, R23, R2 ;  /* 0x00000017ff028219 */ /* 0x000fe80000011602 */
[----:B------:R-:W-:Y:S02]  /*5ac0*/  @!P0 SEL R0, R3, R2, !P2 ;  /* 0x0000000203008207 */ /* 0x000fe40005000000 */
[----:B------:R-:W-:Y:S02]  /*5ad0*/  IADD3 R2, PT, PT, -R5, RZ, RZ ;  /* 0x000000ff05027210 */ /* 0x000fe40007ffe1ff */
[----:B------:R-:W-:Y:S01]  /*5ae0*/  @!P0 IADD3 R8, PT, PT, R15, -R0, RZ ;  /* 0x800000000f088210 */ /* 0x000fe20007ffe0ff */
[----:B------:R-:W-:Y:S02]  /*5af0*/  @!P0 IMAD R0, R7, R6, R0 ;  /* 0x0000000607008224 */ /* 0x000fe400078e0200 */
[----:B------:R-:W-:Y:S02]  /*5b00*/  IMAD R29, R24, R2, R29 ;  /* 0x00000002181d7224 */ /* 0x000fe400078e021d */
[----:B------:R-:W-:Y:S02]  /*5b10*/  @!P0 IMAD R5, R8, R26, R3 ;  /* 0x0000001a08058224 */ /* 0x000fe400078e0203 */
[----:B------:R-:W-:Y:S04]  /*5b20*/  @!P0 IMAD.MOV.U32 R3, RZ, RZ, R0 ;  /* 0x000000ffff038224 */ /* 0x000fe800078e0000 */
[----:B------:R-:W-:Y:S02]  /*5b30*/  IMAD R31, R3, R28, R31 ;  /* 0x0000001c031f7224 */ /* 0x000fe400078e021f */
[----:B------:R-:W-:Y:S07]  /*5b40*/  IMAD R29, R5, R24, R29 ;  /* 0x00000018051d7224 */ /* 0x000fee00078e021d */
.L_x_104:
[----:B-1----:R-:W-:Y:S01]  /*5b50*/  @!P1 ISETP.NE.AND P0, PT, R10, 0x1, PT ;  /* 0x000000010a00980c */ /* 0x002fe20003f05270 */
[----:B------:R-:W-:Y:S01]  /*5b60*/  @!P1 IMAD.HI.U32 R3, R29, R11, RZ ;  /* 0x0000000b1d039227 */ /* 0x000fe200078e00ff */
[----:B------:R-:W-:Y:S01]  /*5b70*/  R2UR UR42, R21 ;  /* 0x00000000152a72ca */ /* 0x000fe200000e0000 */
[----:B------:R-:W-:Y:S01]  /*5b80*/  BSSY.RECONVERGENT B6, `(.L_x_105) ;  /* 0x0000031000067945 */ /* 0x000fe20003800200 */
[----:B------:R-:W-:Y:S01]  /*5b90*/  R2UR UR41, R20 ;  /* 0x00000000142972ca */ /* 0x000fe200000e0000 */
[----:B------:R-:W-:Y:S01]  /*5ba0*/  @!P1 IMAD.HI.U32 R0, R31, R12, RZ ;  /* 0x0000000c1f009227 */ /* 0x000fe200078e00ff */
[----:B------:R-:W-:Y:S02]  /*5bb0*/  @!P1 SHF.R.U32.HI R2, RZ, R14, R3 ;  /* 0x0000000eff029219 */ /* 0x000fe40000011603 */
[----:B------:R-:W-:Y:S01]  /*5bc0*/  @!P1 ISETP.NE.AND P2, PT, R9, 0x1, PT ;  /* 0x000000010900980c */ /* 0x000fe20003f45270 */
[----:B------:R-:W-:Y:S01]  /*5bd0*/  VIADD R76, R76, 0x1 ;  /* 0x000000014c4c7836 */ /* 0x000fe20000000000 */
[----:B------:R-:W-:Y:S02]  /*5be0*/  @!P1 SEL R2, R29, R2, !P0 ;  /* 0x000000021d029207 */ /* 0x000fe40004000000 */
[----:B------:R-:W-:Y:S02]  /*5bf0*/  @!P1 SHF.R.U32.HI R0, RZ, R13, R0 ;  /* 0x0000000dff009219 */ /* 0x000fe40000011600 */
[----:B------:R-:W-:Y:S01]  /*5c00*/  LOP3.LUT P0, RZ, R67, 0x90, RZ, 0xc0, !PT ;  /* 0x0000009043ff7812 */ /* 0x000fe2000780c0ff */
[----:B------:R-:W-:Y:S01]  /*5c10*/  USHF.L.U32 UR42, UR42, 0x6, URZ ;  /* 0x000000062a2a7899 */ /* 0x000fe200080006ff */
[----:B------:R-:W-:Y:S01]  /*5c20*/  @!P1 SEL R3, R31, R0, !P2 ;  /* 0x000000001f039207 */ /* 0x000fe20005000000 */
[----:B------:R-:W-:Y:S01]  /*5c30*/  USHF.L.U32 UR41, UR41, 0x7, URZ ;  /* 0x0000000729297899 */ /* 0x000fe200080006ff */
[----:B------:R-:W-:Y:S03]  /*5c40*/  @P4 SHF.R.U32.HI R68, RZ, 0x10, R17 ;  /* 0x00000010ff444819 */ /* 0x000fe60000011611 */
[----:B------:R-:W-:Y:S02]  /*5c50*/  @!P1 IMAD.IADD R0, R2, 0x1, -R3 ;  /* 0x0000000102009824 */ /* 0x000fe400078e0a03 */
[----:B------:R-:W-:Y:S02]  /*5c60*/  @!P1 IMAD.IADD R2, R3, 0x1, -R2 ;  /* 0x0000000103029824 */ /* 0x000fe400078e0a02 */
[----:B------:R-:W-:Y:S02]  /*5c70*/  @!P1 IMAD R31, R0, R9, R31 ;  /* 0x00000009001f9224 */ /* 0x000fe400078e021f */
[----:B------:R-:W-:Y:S01]  /*5c80*/  @!P1 IMAD R29, R2, R10, R29 ;  /* 0x0000000a021d9224 */ /* 0x000fe200078e021d */
[----:B------:R-:W-:Y:S06]  /*5c90*/  @!P0 BRA `(.L_x_106) ;  /* 0x00000000007c8947 */ /* 0x000fec0003800000 */
[----:B------:R-:W1:Y:S01]  /*5ca0*/  LDCU.64 UR8, c[0x4][0x80] ;  /* 0x01001000ff0877ac */ /* 0x000e620008000a00 */
[----:B------:R-:W-:Y:S01]  /*5cb0*/  MOV R2, 0x0 ;  /* 0x0000000000027802 */ /* 0x000fe20000000f00 */
[----:B------:R-:W-:Y:S02]  /*5cc0*/  HFMA2 R12, -RZ, RZ, 0, 5.9604644775390625e-08 ;  /* 0x00000001ff0c7431 */ /* 0x000fe400000001ff */
[----:B------:R-:W-:Y:S01]  /*5cd0*/  IMAD.MOV.U32 R8, RZ, RZ, 0x70 ;  /* 0x00000070ff087424 */ /* 0x000fe200078e00ff */
[----:B------:R2:W3:Y:S01]  /*5ce0*/  LDC.64 R14, c[0x4][R2] ;  /* 0x01000000020e7b82 */ /* 0x0004e20000000a00 */
[----:B------:R-:W4:Y:S01]  /*5cf0*/  LDCU.64 UR6, c[0x4][0x88] ;  /* 0x01001100ff0677ac */ /* 0x000f220008000a00 */
[----:B------:R-:W-:Y:S01]  /*5d00*/  IMAD.MOV.U32 R13, RZ, RZ, RZ ;  /* 0x000000ffff0d7224 */ /* 0x000fe200078e00ff */
[----:B------:R-:W2:Y:S01]  /*5d10*/  LDCU.64 UR4, c[0x4][0x8] ;  /* 0x01000100ff0477ac */ /* 0x000ea20008000a00 */
[----:B-1----:R-:W-:Y:S01]  /*5d20*/  MOV R5, UR9 ;  /* 0x0000000900057c02 */ /* 0x002fe20008000f00 */
[----:B------:R-:W-:Y:S01]  /*5d30*/  IMAD.U32 R4, RZ, RZ, UR8 ;  /* 0x00000008ff047e24 */ /* 0x000fe2000f8e00ff */
[----:B----4-:R-:W-:Y:S01]  /*5d40*/  MOV R7, UR7 ;  /* 0x0000000700077c02 */ /* 0x010fe20008000f00 */
[----:B------:R-:W-:Y:S01]  /*5d50*/  IMAD.U32 R6, RZ, RZ, UR6 ;  /* 0x00000006ff067e24 */ /* 0x000fe2000f8e00ff */
[----:B--2---:R-:W-:Y:S01]  /*5d60*/  MOV R11, UR5 ;  /* 0x00000005000b7c02 */ /* 0x004fe20008000f00 */
[----:B------:R-:W-:Y:S02]  /*5d70*/  IMAD.U32 R10, RZ, RZ, UR4 ;  /* 0x00000004ff0a7e24 */ /* 0x000fe4000f8e00ff */
[----:B------:R-:W-:Y:S07]  /*5d80*/  LEPC R20, `(.L_x_107) ;  /* 0x000000001014794e */ /* 0x000fee0000000000 */
[----:B---3-5:R-:W-:Y:S05]  /*5d90*/  CALL.ABS.NOINC R14 ;  /* 0x000000000e007343 */ /* 0x028fea0003c00000 */
.L_x_107:
[----:B------:R-:W1:Y:S01]  /*5da0*/  LDCU.64 UR8, c[0x4][0x80] ;  /* 0x01001000ff0877ac */ /* 0x000e620008000a00 */
[----:B------:R-:W2:Y:S01]  /*5db0*/  LDC.64 R2, c[0x4][R2] ;  /* 0x0100000002027b82 */ /* 0x000ea20000000a00 */
[----:B------:R-:W-:Y:S02]  /*5dc0*/  HFMA2 R12, -RZ, RZ, 0, 5.9604644775390625e-08 ;  /* 0x00000001ff0c7431 */ /* 0x000fe400000001ff */
[----:B------:R-:W-:Y:S02]  /*5dd0*/  IMAD.MOV.U32 R8, RZ, RZ, 0x70 ;  /* 0x00000070ff087424 */ /* 0x000fe400078e00ff */
[----:B------:R-:W-:Y:S01]  /*5de0*/  IMAD.MOV.U32 R13, RZ, RZ, RZ ;  /* 0x000000ffff0d7224 */ /* 0x000fe200078e00ff */
[----:B------:R-:W3:Y:S01]  /*5df0*/  LDCU.64 UR6, c[0x4][0x88] ;  /* 0x01001100ff0677ac */ /* 0x000ee20008000a00 */
[----:B------:R-:W4:Y:S01]  /*5e00*/  LDCU.64 UR4, c[0x4][0x8] ;  /* 0x01000100ff0477ac */ /* 0x000f220008000a00 */
[----:B-1----:R-:W-:Y:S02]  /*5e10*/  MOV R4, UR8 ;  /* 0x0000000800047c02 */ /* 0x002fe40008000f00 */
[----:B------:R-:W-:Y:S02]  /*5e20*/  MOV R5, UR9 ;  /* 0x0000000900057c02 */ /* 0x000fe40008000f00 */
[----:B---3--:R-:W-:Y:S01]  /*5e30*/  MOV R7, UR7 ;  /* 0x0000000700077c02 */ /* 0x008fe20008000f00 */
[----:B------:R-:W-:Y:S01]  /*5e40*/  IMAD.U32 R6, RZ, RZ, UR6 ;  /* 0x00000006ff067e24 */ /* 0x000fe2000f8e00ff */
[----:B----4-:R-:W-:Y:S01]  /*5e50*/  MOV R11, UR5 ;  /* 0x00000005000b7c02 */ /* 0x010fe20008000f00 */
[----:B------:R-:W-:Y:S02]  /*5e60*/  IMAD.U32 R10, RZ, RZ, UR4 ;  /* 0x00000004ff0a7e24 */ /* 0x000fe4000f8e00ff */
[----:B------:R-:W-:Y:S07]  /*5e70*/  LEPC R20, `(.L_x_106) ;  /* 0x000000001014794e */ /* 0x000fee0000000000 */
[----:B--2---:R-:W-:Y:S05]  /*5e80*/  CALL.ABS.NOINC R2 ;  /* 0x0000000002007343 */ /* 0x004fea0003c00000 */
.L_x_106:
[----:B------:R-:W-:Y:S05]  /*5e90*/  BSYNC.RECONVERGENT B6 ;  /* 0x0000000000067941 */ /* 0x000fea0003800200 */
.L_x_105:
[----:B------:R-:W-:Y:S01]  /*5ea0*/  ISETP.NE.U32.AND P4, PT, R54, RZ, PT ;  /* 0x000000ff3600720c */ /* 0x000fe20003f85070 */
[----:B------:R-:W-:Y:S01]  /*5eb0*/  UISETP.NE.AND UP2, UPT, UR50, URZ, UPT ;  /* 0x000000ff3200728c */ /* 0x000fe2000bf45270 */
[----:B------:R-:W-:Y:S01]  /*5ec0*/  ISETP.NE.U32.AND P2, PT, RZ, UR38, PT ;  /* 0x00000026ff007c0c */ /* 0x000fe2000bf45070 */
[----:B------:R-:W-:Y:S01]  /*5ed0*/  UISETP.NE.U32.AND UP1, UPT, UR44, URZ, UPT ;  /* 0x000000ff2c00728c */ /* 0x000fe2000bf25070 */
[----:B------:R-:W-:Y:S01]  /*5ee0*/  ISETP.NE.AND.EX P4, PT, R55, RZ, PT, P4 ;  /* 0x000000ff3700720c */ /* 0x000fe20003f85340 */
[----:B------:R-:W-:Y:S01]  /*5ef0*/  UPLOP3.LUT UP0, UPT, UPT, UPT, UPT, 0x40, 0x4 ;  /* 0x000000000004789c */ /* 0x000fe20003f0e870 */
[----:B------:R-:W-:Y:S01]  /*5f00*/  ISETP.NE.AND.EX P2, PT, RZ, UR39, PT, P2 ;  /* 0x00000027ff007c0c */ /* 0x000fe2000bf45320 */
[----:B------:R-:W-:Y:S01]  /*5f10*/  UISETP.NE.AND.EX UP1, UPT, UR45, URZ, UPT, UP1 ;  /* 0x000000ff2d00728c */ /* 0x000fe2000bf25310 */
[----:B------:R-:W-:Y:S04]  /*5f20*/  PLOP3.LUT P1, PT, PT, PT, UP2, 0x80, 0x8 ;  /* 0x000000000008781c */ /* 0x000fe80003f2f028 */
[----:B------:R-:W-:Y:S06]  /*5f30*/  @UP2 UPLOP3.LUT UP0, UPT, UPT, UPT, UP1, 0x80, 0x8 ;  /* 0x000000000008289c */ /* 0x000fec0003f0f010 */
[----:B------:R-:W-:Y:S01]  /*5f40*/  PLOP3.LUT P0, PT, PT, PT, UP0, 0x80, 0x8 ;  /* 0x000000000008781c */ /* 0x000fe20003f0f008 */
[----:B------:R-:W-:Y:S01]  /*5f50*/  @!UPT UIADD3 URZ, UPT, UPT, URZ, URZ, URZ ;  /* 0x000000fffffff290 */ /* 0x000fe2000fffe0ff */
[----:B------:R-:W-:Y:S11]  /*5f60*/  BRA.U !UP1, `(.L_x_108) ;  /* 0x0000000109387547 */ /* 0x000ff6000b800000 */
[----:B------:R-:W-:Y:S01]  /*5f70*/  UISETP.NE.U32.AND UP0, UPT, UR38, URZ, UPT ;  /* 0x000000ff2600728c */ /* 0x000fe2000bf05070 */
[----:B------:R-:W-:Y:S02]  /*5f80*/  HFMA2 R0, -RZ, RZ, 0, 5.9604644775390625e-08 ;  /* 0x00000001ff007431 */ /* 0x000fe400000001ff */
[----:B------:R-:W-:Y:S01]  /*5f90*/  IMAD.MOV.U32 R59, RZ, RZ, 0x1 ;  /* 0x00000001ff3b7424 */ /* 0x000fe200078e00ff */
[----:B------:R-:W-:Y:S06]  /*5fa0*/  UISETP.NE.AND.EX UP0, UPT, UR39, URZ, UPT, UP0 ;  /* 0x000000ff2700728c */ /* 0x000fec000bf05300 */
[----:B------:R-:W-:Y:S05]  /*5fb0*/  PLOP3.LUT P3, PT, PT, PT, UP0, 0x80, 0x8 ;  /* 0x000000000008781c */ /* 0x000fea0003f6f008 */
[----:B------:R-:W1:Y:S01]  /*5fc0*/  @UP0 LDCU.64 UR6, c[0x0][0x888] ;  /* 0x00011100ff0607ac */ /* 0x000e620008000a00 */
[----:B------:R-:W-:Y:S07]  /*5fd0*/  @UP0 UIMAD UR4, UR36, UR44, URZ ;  /* 0x0000002c240402a4 */ /* 0x000fee000f8e02ff */
[----:B------:R-:W-:Y:S01]  /*5fe0*/  @!P3 PRMT R59, R0, 0x7610, R59 ;  /* 0x00007610003bb816 */ /* 0x000fe2000000003b */
[----:B-1----:R-:W-:Y:S03]  /*5ff0*/  @UP0 UIMAD.WIDE UR6, UR4, 0x4, UR6 ;  /* 0x00000004040608a5 */ /* 0x002fe6000f8e0206 */
[----:B------:R-:W1:Y:S03]  /*6000*/  @!UP0 LDCU UR4, c[0x0][0x880] ;  /* 0x00011000ff0487ac */ /* 0x000e660008000800 */
[----:B------:R-:W-:Y:S01]  /*6010*/  IMAD.U32 R2, RZ, RZ, UR6 ;  /* 0x00000006ff027e24 */ /* 0x000fe2000f8e00ff */
[----:B------:R-:W-:Y:S05]  /*6020*/  MOV R3, UR7 ;  /* 0x0000000700037c02 */ /* 0x000fea0008000f00 */
[----:B-----5:R2:W5:Y:S02]  /*6030*/  @P3 LDG.E R35, desc[UR46][R2.64] ;  /* 0x0000002e02233981 */ /* 0x020564000c1e1900 */
[----:B-12---:R-:W-:Y:S02]  /*6040*/  @!P3 IMAD.U32 R35, RZ, RZ, UR4 ;  /* 0x00000004ff23be24 */ /* 0x006fe4000f8e00ff */
.L_x_108:
[----:B------:R-:W-:Y:S05]  /*6050*/  @!P4 BRA `(.L_x_109) ;  /* 0x000000000020c947 */ /* 0x000fea0003800000 */
[----:B------:R-:W-:Y:S04]  /*6060*/  ISETP.NE.U32.AND P3, PT, R52, RZ, PT ;  /* 0x000000ff3400720c */ /* 0x000fe80003f65070 */
[----:B------:R-:W-:Y:S11]  /*6070*/  ISETP.NE.AND.EX P3, PT, R53, RZ, PT, P3 ;  /* 0x000000ff3500720c */ /* 0x000ff60003f65330 */
[----:B------:R-:W-:Y:S02]  /*6080*/  @!UPT UIADD3 URZ, UPT, UPT, URZ, URZ, URZ ;  /* 0x000000fffffff290 */ /* 0x000fe4000fffe0ff */
[----:B------:R-:W1:Y:S01]  /*6090*/  @P3 LDC.64 R2, c[0x0][0x8a8] ;  /* 0x00022a00ff023b82 */ /* 0x000e620000000a00 */
[----:B------:R-:W-:Y:S04]  /*60a0*/  @P3 IMAD R0, R54, UR36, RZ ;  /* 0x0000002436003c24 */ /* 0x000fe8000f8e02ff */
[----:B-1----:R-:W-:Y:S05]  /*60b0*/  @P3 IMAD.WIDE R2, R0, 0x4, R2 ;  /* 0x0000000400023825 */ /* 0x002fea00078e0202 */
[----:B-----5:R1:W5:Y:S02]  /*60c0*/  @P3 LDG.E R32, desc[UR46][R2.64] ;  /* 0x0000002e02203981 */ /* 0x020364000c1e1900 */
[----:B-1----:R-:W2:Y:S02]  /*60d0*/  @!P3 LDC R32, c[0x0][0x8a0] ;  /* 0x00022800ff20bb82 */ /* 0x002ea40000000800 */
.L_x_109:
[----:B-----5:R-:W-:Y:S01]  /*60e0*/  FSETP.NEU.AND P3, PT, R35, RZ, PT ;  /* 0x000000ff2300720b */ /* 0x020fe20003f6d000 */
[----:B------:R-:W-:Y:S01]  /*60f0*/  IMAD.SHL.U32 R77, R64, 0x2, RZ ;  /* 0x00000002404d7824 */ /* 0x000fe200078e00ff */
[----:B------:R-:W-:Y:S01]  /*6100*/  SEL R5, RZ, 0xffffffff, P2 ;  /* 0xffffffffff057807 */ /* 0x000fe20001000000 */
[----:B------:R-:W-:Y:S01]  /*6110*/  BSSY B1, `(.L_x_110) ;  /* 0x0000034000017945 */ /* 0x000fe20003800000 */
[----:B------:R-:W-:Y:S01]  /*6120*/  @P1 LOP3.LUT P2, RZ, R59, 0xff, RZ, 0xc0, !PT ;  /* 0x000000ff3bff1812 */ /* 0x000fe2000784c0ff */
[----:B------:R-:W-:Y:S01]  /*6130*/  IMAD.MOV.U32 R39, RZ, RZ, 0x1 ;  /* 0x00000001ff277424 */ /* 0x000fe200078e00ff */
[----:B------:R-:W-:Y:S01]  /*6140*/  @P1 SEL R0, RZ, 0xffffffff, P3 ;  /* 0xffffffffff001807 */ /* 0x000fe20001800000 */
[C---:B------:R-:W-:Y:S01]  /*6150*/  IMAD R34, R30.reuse, 0x40, R33 ;  /* 0x000000401e227824 */ /* 0x040fe200078e0221 */
[----:B------:R-:W-:Y:S01]  /*6160*/  LOP3.LUT R71, R71, 0x1, RZ, 0x3c, !PT ;  /* 0x0000000147477812 */ /* 0x000fe200078e3cff */
[----:B------:R-:W-:Y:S01]  /*6170*/  IMAD.MOV.U32 R38, RZ, RZ, RZ ;  /* 0x000000ffff267224 */ /* 0x000fe200078e00ff */
[----:B------:R-:W-:Y:S02]  /*6180*/  @P0 SEL R0, R5, R0, !P2 ;  /* 0x0000000005000207 */ /* 0x000fe40005000000 */
[----:B------:R-:W-:Y:S02]  /*6190*/  CS2R R50, SRZ ;  /* 0x0000000000327805 */ /* 0x000fe4000001ff00 */
[----:B------:R-:W-:Y:S02]  /*61a0*/  LEA R74, R30, UR48, 0x3 ;  /* 0x000000301e4a7c11 */ /* 0x000fe4000f8e18ff */
[----:B------:R-:W-:Y:S02]  /*61b0*/  CS2R R48, SRZ ;  /* 0x0000000000307805 */ /* 0x000fe4000001ff00 */
[----:B------:R-:W-:Y:S02]  /*61c0*/  @P1 LOP3.LUT R0, R0, 0x1, RZ, 0xc0, !PT ;  /* 0x0000000100001812 */ /* 0x000fe400078ec0ff */
[----:B------:R-:W-:Y:S02]  /*61d0*/  CS2R R42, SRZ ;  /* 0x00000000002a7805 */ /* 0x000fe4000001ff00 */
[----:B------:R-:W-:Y:S02]  /*61e0*/  SHF.L.U32 R3, R70, 0x1f, RZ ;  /* 0x0000001f46037819 */ /* 0x000fe400000006ff */
[----:B------:R-:W-:Y:S02]  /*61f0*/  CS2R R40, SRZ ;  /* 0x0000000000287805 */ /* 0x000fe4000001ff00 */
[----:B------:R-:W-:Y:S01]  /*6200*/  ISETP.NE.U32.OR P5, PT, R0, 0x1, !P1 ;  /* 0x000000010000780c */ /* 0x000fe20004fa5470 */
[----:B------:R-:W-:Y:S01]  /*6210*/  VIADD R82, R77, UR48 ;  /* 0x000000304d527c36 */ /* 0x000fe20008000000 */
[----:B------:R-:W-:Y:S02]  /*6220*/  PLOP3.LUT P2, PT, PT, PT, UP1, 0x80, 0x8 ;  /* 0x000000000008781c */ /* 0x000fe40003f4f018 */
[----:B------:R-:W-:Y:S02]  /*6230*/  SEL R0, RZ, 0xffffffff, P3 ;  /* 0xffffffffff007807 */ /* 0x000fe40001800000 */
[----:B------:R-:W-:Y:S02]  /*6240*/  LOP3.LUT P3, R75, R59, 0xff, RZ, 0xc0, !PT ;  /* 0x000000ff3b4b7812 */ /* 0x000fe4000786c0ff */
[----:B------:R-:W-:Y:S05]  /*6250*/  P2R R78, PR, RZ, 0x20 ;  /* 0x00000020ff4e7803 */ /* 0x000fea0000000000 */
[----:B------:R-:W-:Y:S02]  /*6260*/  @P5 SHF.L.U32 R2, R71, 0x1f, RZ ;  /* 0x0000001f47025819 */ /* 0x000fe400000006ff */
[----:B------:R-:W-:Y:S02]  /*6270*/  @P2 SEL R0, R5, R0, !P3 ;  /* 0x0000000005002207 */ /* 0x000fe40005800000 */
[----:B------:R-:W1:Y:S02]  /*6280*/  @P5 SYNCS.PHASECHK.TRANS64.TRYWAIT P1, [UR48+0x60], R2 ;  /* 0x00006002ff0055a7 */ /* 0x000e640008021130 */
[----:B------:R-:W-:Y:S04]  /*6290*/  LOP3.LUT R0, R0, 0x1, RZ, 0xc0, !PT ;  /* 0x0000000100007812 */ /* 0x000fe800078ec0ff */
[----:B------:R-:W-:Y:S04]  /*62a0*/  ISETP.NE.U32.AND P4, PT, R0, 0x1, PT ;  /* 0x000000010000780c */ /* 0x000fe80003f85070 */
[----:B------:R-:W-:Y:S01]  /*62b0*/  P2R R80, PR, RZ, 0x10 ;  /* 0x00000010ff507803 */ /* 0x000fe20000000000 */
[----:B------:R3:W4:Y:S01]  /*62c0*/  SYNCS.PHASECHK.TRANS64.TRYWAIT P0, [R74+URZ+0xd0], R3 ;  /* 0x0000d0034a0075a7 */ /* 0x00072200080011ff */
[----:B-1----:R-:W-:Y:S01]  /*62d0*/  @P5 SEL R39, RZ, 0x1, !P1 ;  /* 0x00000001ff275807 */ /* 0x002fe20004800000 */
[----:B---3--:R-:W-:Y:S06]  /*62e0*/  @!P5 BRA `(.L_x_111) ;  /* 0x000000000058d947 */ /* 0x008fec0003800000 */
[C---:B------:R-:W-:Y:S01]  /*62f0*/  VIADD R0, R82.reuse, 0x200 ;  /* 0x0000020052007836 */ /* 0x040fe20000000000 */
[----:B------:R-:W-:Y:S01]  /*6300*/  LOP3.LUT P5, RZ, R65, 0x40, RZ, 0xc0, !PT ;  /* 0x0000004041ff7812 */ /* 0x000fe200078ac0ff */
[----:B------:R-:W-:Y:S01]  /*6310*/  BSSY B0, `(.L_x_112) ;  /* 0x000000e000007945 */ /* 0x000fe20003800000 */
[----:B------:R-:W-:Y:S01]  /*6320*/  ISETP.NE.AND P2, PT, R39, RZ, PT ;  /* 0x000000ff2700720c */ /* 0x000fe20003f45270 */
[----:B------:R-:W-:Y:S01]  /*6330*/  @P4 VIADD R2, R82, 0x210 ;  /* 0x0000021052024836 */ /* 0x000fe20000000000 */
[----:B------:R-:W-:Y:S01]  /*6340*/  PLOP3.LUT P1, PT, PT, PT, PT, 0x8, 0x80 ;  /* 0x000000000080781c */ /* 0x000fe20003f2e170 */
[----:B------:R-:W-:Y:S01]  /*6350*/  IMAD.MOV.U32 R51, RZ, RZ, RZ ;  /* 0x000000ffff337224 */ /* 0x000fe200078e00ff */
[----:B------:R-:W-:Y:S02]  /*6360*/  @P4 PLOP3.LUT P1, PT, P5, PT, PT, 0x80, 0x8 ;  /* 0x000000000008481c */ /* 0x000fe40002f2f070 */
[----:B------:R-:W-:Y:S02]  /*6370*/  CS2R R48, SRZ ;  /* 0x0000000000307805 */ /* 0x000fe4000001ff00 */
[----:B------:R-:W-:Y:S02]  /*6380*/  CS2R R42, SRZ ;  /* 0x00000000002a7805 */ /* 0x000fe4000001ff00 */
[----:B------:R-:W-:Y:S07]  /*6390*/  CS2R R40, SRZ ;  /* 0x0000000000287805 */ /* 0x000fee000001ff00 */
[----:B------:R-:W-:Y:S01]  /*63a0*/  @P1 VIADD R2, R0, 0xfffffff0 ;  /* 0xfffffff000021836 */ /* 0x000fe20000000000 */
[----:B------:R-:W-:Y:S06]  /*63b0*/  @P2 BRA `(.L_x_113) ;  /* 0x00000000000c2947 */ /* 0x000fec0003800000 */
[----:B------:R-:W-:Y:S04]  /*63c0*/  SHF.L.U32 R5, R71, 0x1f, RZ ;  /* 0x0000001f47057819 */ /* 0x000fe800000006ff */
[----:B------:R-:W1:Y:S02]  /*63d0*/  SYNCS.PHASECHK.TRANS64.TRYWAIT P1, [UR48+0x60], R5 ;  /* 0x00006005ff0075a7 */ /* 0x000e640008021130 */
[----:B-1----:R-:W-:Y:S05]  /*63e0*/  @!P1 BRA `(.L_x_114) ;  /* 0x0000003000649947 */ /* 0x002fea0003800000 */
.L_x_113:
[----:B------:R-:W-:Y:S05]  /*63f0*/  BSYNC B0 ;  /* 0x0000000000007941 */ /* 0x000fea0003800000 */
.L_x_112:
[----:B------:R-:W-:Y:S01]  /*6400*/  ISETP.NE.AND P1, PT, R80, RZ, PT ;  /* 0x000000ff5000720c */ /* 0x000fe20003f25270 */
[----:B------:R-:W-:Y:S11]  /*6410*/  HFMA2 R38, -RZ, RZ, 0, 5.9604644775390625e-08 ;  /* 0x00000001ff267431 */ /* 0x000ff600000001ff */
[----:B------:R-:W-:Y:S01]  /*6420*/  @!UPT UIADD3 URZ, UPT, UPT, URZ, URZ, URZ ;  /* 0x000000fffffff290 */ /* 0x000fe2000fffe0ff */
[----:B------:R3:W1:Y:S04]  /*6430*/  @P1 LDS.128 R48, [R2] ;  /* 0x0000000002301984 */ /* 0x0006680000000c00 */
[----:B------:R3:W1:Y:S02]  /*6440*/  @P1 LDS.128 R40, [R77+UR48+0x200] ;  /* 0x000200304d281984 */ /* 0x0006640008000c00 */
.L_x_111:
[----:B------:R-:W-:Y:S05]  /*6450*/  BSYNC B1 ;  /* 0x0000000000017941 */ /* 0x000fea0003800000 */
.L_x_110:
[----:B-1----:R-:W-:Y:S04]  /*6460*/  SHF.R.U32.HI R5, RZ, 0x15, R34 ;  /* 0x00000015ff057819 */ /* 0x002fe80000011622 */
[----:B------:R-:W-:Y:S01]  /*6470*/  LOP3.LUT P1, RZ, R5, 0x3, R66, 0x48, !PT ;  /* 0x0000000305ff7812 */ /* 0x000fe20007824842 */
[----:B------:R-:W-:Y:S01]  /*6480*/  @!UPT UIADD3 URZ, UPT, UPT, URZ, URZ, URZ ;  /* 0x000000fffffff290 */ /* 0x000fe2000fffe0ff */
[----:B----4-:R-:W-:Y:S11]  /*6490*/  @P0 BRA `(.L_x_115) ;  /* 0x0000000000080947 */ /* 0x010ff60003800000 */
[----:B------:R-:W1:Y:S02]  /*64a0*/  SYNCS.PHASECHK.TRANS64.TRYWAIT P0, [R74+URZ+0xd0], R3 ;  /* 0x0000d0034a0075a7 */ /* 0x000e6400080011ff */
[----:B-1----:R-:W-:Y:S05]  /*64b0*/  @!P0 BRA `(.L_x_116) ;  /* 0x0000003000488947 */ /* 0x002fea0003800000 */
.L_x_115:
[----:B------:R-:W-:Y:S05]  /*64c0*/  @!P1 BRA `(.L_x_117) ;  /* 0x0000000000409947 */ /* 0x000fea0003800000 */
[----:B------:R-:W4:Y:S01]  /*64d0*/  LDCU.64 UR8, c[0x4][0x70] ;  /* 0x01000e00ff0877ac */ /* 0x000f220008000a00 */
[----:B-1----:R-:W-:Y:S01]  /*64e0*/  MOV R3, 0x0 ;  /* 0x0000000000037802 */ /* 0x002fe20000000f00 */
[----:B------:R-:W-:Y:S02]  /*64f0*/  HFMA2 R12, -RZ, RZ, 0, 5.9604644775390625e-08 ;  /* 0x00000001ff0c7431 */ /* 0x000fe400000001ff */
[----:B------:R-:W-:Y:S02]  /*6500*/  IMAD.MOV.U32 R8, RZ, RZ, 0x192 ;  /* 0x00000192ff087424 */ /* 0x000fe400078e00ff */
[----:B------:R-:W-:Y:S01]  /*6510*/  IMAD.MOV.U32 R13, RZ, RZ, RZ ;  /* 0x000000ffff0d7224 */ /* 0x000fe200078e00ff */
[----:B------:R-:W1:Y:S01]  /*6520*/  LDCU.64 UR6, c[0x4][0x78] ;  /* 0x01000f00ff0677ac */ /* 0x000e620008000a00 */
[----:B---3--:R-:W3:Y:S01]  /*6530*/  LDC.64 R2, c[0x4][R3] ;  /* 0x0100000003027b82 */ /* 0x008ee20000000a00 */
[----:B------:R-:W5:Y:S01]  /*6540*/  LDCU.64 UR4, c[0x4][0x10] ;  /* 0x01000200ff0477ac */ /* 0x000f620008000a00 */
[----:B----4-:R-:W-:Y:S01]  /*6550*/  MOV R5, UR9 ;  /* 0x0000000900057c02 */ /* 0x010fe20008000f00 */
[----:B------:R-:W-:Y:S01]  /*6560*/  IMAD.U32 R4, RZ, RZ, UR8 ;  /* 0x00000008ff047e24 */ /* 0x000fe2000f8e00ff */
[----:B-1----:R-:W-:Y:S01]  /*6570*/  MOV R7, UR7 ;  /* 0x0000000700077c02 */ /* 0x002fe20008000f00 */
[----:B------:R-:W-:Y:S01]  /*6580*/  IMAD.U32 R6, RZ, RZ, UR6 ;  /* 0x00000006ff067e24 */ /* 0x000fe2000f8e00ff */
[----:B-----5:R-:W-:Y:S01]  /*6590*/  MOV R11, UR5 ;  /* 0x00000005000b7c02 */ /* 0x020fe20008000f00 */
[----:B------:R-:W-:Y:S02]  /*65a0*/  IMAD.U32 R10, RZ, RZ, UR4 ;  /* 0x00000004ff0a7e24 */ /* 0x000fe4000f8e00ff */
[----:B------:R-:W-:Y:S07]  /*65b0*/  LEPC R20, `(.L_x_117) ;  /* 0x000000001014794e */ /* 0x000fee0000000000 */
[----:B--23--:R-:W-:Y:S05]  /*65c0*/  CALL.ABS.NOINC R2 ;  /* 0x0000000002007343 */ /* 0x00cfea0003c00000 */
.L_x_117:
[----:B------:R-:W-:Y:S05]  /*65d0*/  WARPSYNC.ALL ;  /* 0x0000000000007948 */ /* 0x000fea0003800000 */
[----:B------:R-:W-:Y:S01]  /*65e0*/  R2UR UR4, R34 ;  /* 0x00000000220472ca */ /* 0x000fe200000e0000 */
[--C-:B------:R-:W-:Y:S01]  /*65f0*/  HADD2.F32 R20, -RZ, R40.reuse.H0_H0 ;  /* 0x20000028ff147230 */ /* 0x100fe20000004100 */
[----:B------:R-:W-:Y:S01]  /*6600*/  MOV R81, 0x10 ;  /* 0x0000001000517802 */ /* 0x000fe20000000f00 */
[----:B------:R-:W-:Y:S01]  /*6610*/  HADD2.F32 R21, -RZ, R40.H1_H1 ;  /* 0x30000028ff157230 */ /* 0x000fe20000004100 */
[----:B------:R-:W-:Y:S01]  /*6620*/  LOP3.LUT P6, RZ, R65, 0x40, RZ, 0xc0, !PT ;  /* 0x0000004041ff7812 */ /* 0x000fe200078cc0ff */
[----:B------:R-:W-:Y:S01]  /*6630*/  HADD2.F32 R36, -RZ, R41.H1_H1 ;  /* 0x30000029ff247230 */ /* 0x000fe20000004100 */
[----:B------:R-:W-:Y:S01]  /*6640*/  ISETP.NE.AND P0, PT, R72, RZ, PT ;  /* 0x000000ff4800720c */ /* 0x000fe20003f05270 */
[----:B------:R-:W-:Y:S01]  /*6650*/  HADD2.F32 R37, -RZ, R43.H0_H0 ;  /* 0x2000002bff257230 */ /* 0x000fe20000004100 */
[----:B------:R-:W-:Y:S01]  /*6660*/  SEL R81, R81, 0xfffffff0, !P6 ;  /* 0xfffffff051517807 */ /* 0x000fe20007000000 */
[----:B------:R-:W-:Y:S03]  /*6670*/  BSSY.RECONVERGENT B0, `(.L_x_118) ;  /* 0x000004f000007945 */ /* 0x000fe60003800200 */
[----:B------:R-:W-:Y:S01]  /*6680*/  IADD3 R79, PT, PT, R82, R81, RZ ;  /* 0x00000051524f7210 */ /* 0x000fe20007ffe0ff */
[----:B------:R-:W2:Y:S02]  /*6690*/  LDTM.x16 R4, tmem[UR4] ;  /* 0x00000004000479ee */ /* 0x000ea40008240000 */
[C---:B--2---:R-:W-:Y:S01]  /*66a0*/  FMUL R0, R32.reuse, R4 ;  /* 0x0000000420007220 */ /* 0x044fe20000400000 */
[C---:B---3--:R-:W-:Y:S01]  /*66b0*/  FMUL R2, R32.reuse, R5 ;  /* 0x0000000520027220 */ /* 0x048fe20000400000 */
[C---:B-1----:R-:W-:Y:S01]  /*66c0*/  FMUL R3, R32.reuse, R6 ;  /* 0x0000000620037220 */ /* 0x042fe20000400000 */
[C---:B------:R-:W-:Y:S01]  /*66d0*/  FMUL R7, R32.reuse, R7 ;  /* 0x0000000720077220 */ /* 0x040fe20000400000 */
[C---:B------:R-:W-:Y:S01]  /*66e0*/  FFMA R0, R35.reuse, R20, R0 ;  /* 0x0000001423007223 */ /* 0x040fe20000000000 */
[----:B------:R-:W-:Y:S02]  /*66f0*/  HADD2.F32 R20, -RZ, R41.H0_H0 ;  /* 0x20000029ff147230 */ /* 0x000fe40000004100 */
[C---:B------:R-:W-:Y:S01]  /*6700*/  FFMA R2, R35.reuse, R21, R2 ;  /* 0x0000001523027223 */ /* 0x040fe20000000002 */
[--C-:B------:R-:W-:Y:S02]  /*6710*/  HADD2.F32 R21, -RZ, R42.reuse.H0_H0 ;  /* 0x2000002aff157230 */ /* 0x100fe40000004100 */
[C---:B------:R-:W-:Y:S01]  /*6720*/  FMUL R4, R32.reuse, R8 ;  /* 0x0000000820047220 */ /* 0x040fe20000400000 */
[C---:B------:R-:W-:Y:S01]  /*6730*/  FMUL R5, R32.reuse, R9 ;  /* 0x0000000920057220 */ /* 0x040fe20000400000 */
[C---:B------:R-:W-:Y:S01]  /*6740*/  FFMA R3, R35.reuse, R20, R3 ;  /* 0x0000001423037223 */ /* 0x040fe20000000003 */
[----:B------:R-:W-:Y:S02]  /*6750*/  HADD2.F32 R20, -RZ, R42.H1_H1 ;  /* 0x3000002aff147230 */ /* 0x000fe40000004100 */
[C---:B------:R-:W-:Y:S01]  /*6760*/  FFMA R7, R35.reuse, R36, R7 ;  /* 0x0000002423077223 */ /* 0x040fe20000000007 */
[C---:B------:R-:W-:Y:S01]  /*6770*/  FMUL R6, R32.reuse, R10 ;  /* 0x0000000a20067220 */ /* 0x040fe20000400000 */
[----:B------:R-:W-:Y:S02]  /*6780*/  HADD2.F32 R36, -RZ, R43.H1_H1 ;  /* 0x3000002bff247230 */ /* 0x000fe40000004100 */
[C---:B------:R-:W-:Y:S01]  /*6790*/  FMUL R11, R32.reuse, R11 ;  /* 0x0000000b200b7220 */ /* 0x040fe20000400000 */
[C---:B------:R-:W-:Y:S01]  /*67a0*/  FFMA R4, R35.reuse, R21, R4 ;  /* 0x0000001523047223 */ /* 0x040fe20000000004 */
[C---:B------:R-:W-:Y:S01]  /*67b0*/  FFMA R5, R35.reuse, R20, R5 ;  /* 0x0000001423057223 */ /* 0x040fe20000000005 */
[C---:B------:R-:W-:Y:S01]  /*67c0*/  FFMA R6, R35.reuse, R37, R6 ;  /* 0x0000002523067223 */ /* 0x040fe20000000006 */
[--C-:B------:R-:W-:Y:S02]  /*67d0*/  HADD2.F32 R20, -RZ, R48.reuse.H0_H0 ;  /* 0x20000030ff147230 */ /* 0x100fe40000004100 */
[C---:B------:R-:W-:Y:S01]  /*67e0*/  FFMA R11, R35.reuse, R36, R11 ;  /* 0x00000024230b7223 */ /* 0x040fe2000000000b */
[C---:B------:R-:W-:Y:S01]  /*67f0*/  FMUL R8, R32.reuse, R12 ;  /* 0x0000000c20087220 */ /* 0x040fe20000400000 */
[----:B------:R-:W-:Y:S02]  /*6800*/  HADD2.F32 R36, -RZ, R48.H1_H1 ;  /* 0x30000030ff247230 */ /* 0x000fe40000004100 */
[C---:B------:R-:W-:Y:S01]  /*6810*/  FMUL R9, R32.reuse, R13 ;  /* 0x0000000d20097220 */ /* 0x040fe20000400000 */
[--C-:B------:R-:W-:Y:S02]  /*6820*/  HADD2.F32 R21, -RZ, R49.reuse.H0_H0 ;  /* 0x20000031ff157230 */ /* 0x100fe40000004100 */
[C---:B------:R-:W-:Y:S01]  /*6830*/  FMUL R10, R32.reuse, R14 ;  /* 0x0000000e200a7220 */ /* 0x040fe20000400000 */
[C---:B------:R-:W-:Y:S01]  /*6840*/  FFMA R8, R35.reuse, R20, R8 ;  /* 0x0000001423087223 */ /* 0x040fe20000000008 */
[----:B------:R-:W-:Y:S02]  /*6850*/  HADD2.F32 R20, -RZ, R49.H1_H1 ;  /* 0x30000031ff147230 */ /* 0x000fe40000004100 */
[C---:B------:R-:W-:Y:S01]  /*6860*/  FFMA R9, R35.reuse, R36, R9 ;  /* 0x0000002423097223 */ /* 0x040fe20000000009 */
[C---:B------:R-:W-:Y:S01]  /*6870*/  FMUL R15, R32.reuse, R15 ;  /* 0x0000000f200f7220 */ /* 0x040fe20000400000 */
[C---:B------:R-:W-:Y:S01]  /*6880*/  FFMA R10, R35.reuse, R21, R10 ;  /* 0x00000015230a7223 */ /* 0x040fe2000000000a */
[--C-:B------:R-:W-:Y:S02]  /*6890*/  HADD2.F32 R21, -RZ, R50.reuse.H0_H0 ;  /* 0x20000032ff157230 */ /* 0x100fe40000004100 */
[C---:B------:R-:W-:Y:S01]  /*68a0*/  FMUL R12, R32.reuse, R16 ;  /* 0x00000010200c7220 */ /* 0x040fe20000400000 */
[----:B------:R-:W-:Y:S02]  /*68b0*/  HADD2.F32 R36, -RZ, R50.H1_H1 ;  /* 0x30000032ff247230 */ /* 0x000fe40000004100 */
[C---:B------:R-:W-:Y:S01]  /*68c0*/  FFMA R15, R35.reuse, R20, R15 ;  /* 0x00000014230f7223 */ /* 0x040fe2000000000f */
[C---:B------:R-:W-:Y:S01]  /*68d0*/  FMUL R13, R32.reuse, R17 ;  /* 0x00000011200d7220 */ /* 0x040fe20000400000 */
[--C-:B------:R-:W-:Y:S02]  /*68e0*/  HADD2.F32 R37, -RZ, R51.reuse.H0_H0 ;  /* 0x20000033ff257230 */ /* 0x100fe40000004100 */
[C---:B------:R-:W-:Y:S01]  /*68f0*/  FMUL R14, R32.reuse, R18 ;  /* 0x00000012200e7220 */ /* 0x040fe20000400000 */
[----:B------:R-:W-:Y:S02]  /*6900*/  HADD2.F32 R20, -RZ, R51.H1_H1 ;  /* 0x30000033ff147230 */ /* 0x000fe40000004100 */
[----:B------:R-:W-:Y:S01]  /*6910*/  FMUL R19, R32, R19 ;  /* 0x0000001320137220 */ /* 0x000fe20000400000 */
[----:B------:R-:W-:Y:S01]  /*6920*/  F2FP.F16.F32.PACK_AB R44, R2, R0 ;  /* 0x00000000022c723e */ /* 0x000fe200000000ff */
[----:B------:R-:W-:Y:S01]  /*6930*/  FFMA R12, R35, R21, R12 ;  /* 0x00000015230c7223 */ /* 0x000fe2000000000c */
[----:B------:R-:W-:Y:S01]  /*6940*/  F2FP.F16.F32.PACK_AB R45, R7, R3 ;  /* 0x00000003072d723e */ /* 0x000fe200000000ff */
[----:B------:R-:W-:Y:S01]  /*6950*/  FFMA R13, R35, R36, R13 ;  /* 0x00000024230d7223 */ /* 0x000fe2000000000d */
[----:B------:R-:W-:Y:S01]  /*6960*/  F2FP.F16.F32.PACK_AB R46, R5, R4 ;  /* 0x00000004052e723e */ /* 0x000fe200000000ff */
[----:B------:R-:W-:Y:S01]  /*6970*/  FFMA R14, R35, R37, R14 ;  /* 0x00000025230e7223 */ /* 0x000fe2000000000e */
[----:B------:R-:W-:Y:S01]  /*6980*/  F2FP.F16.F32.PACK_AB R47, R11, R6 ;  /* 0x000000060b2f723e */ /* 0x000fe200000000ff */
[----:B------:R-:W-:Y:S01]  /*6990*/  FFMA R19, R35, R20, R19 ;  /* 0x0000001423137223 */ /* 0x000fe20000000013 */
[----:B------:R-:W-:Y:S02]  /*69a0*/  F2FP.F16.F32.PACK_AB R84, R9, R8 ;  /* 0x000000080954723e */ /* 0x000fe400000000ff */
[----:B------:R-:W-:Y:S01]  /*69b0*/  F2FP.F16.F32.PACK_AB R85, R15, R10 ;  /* 0x0000000a0f55723e */ /* 0x000fe200000000ff */
[----:B------:R1:W-:Y:S01]  /*69c0*/  STS.128 [R77+UR48+0x200], R44 ;  /* 0x0002002c4d007988 */ /* 0x0003e20008000c30 */
[----:B------:R-:W-:Y:S02]  /*69d0*/  F2FP.F16.F32.PACK_AB R86, R13, R12 ;  /* 0x0000000c0d56723e */ /* 0x000fe400000000ff */
[----:B------:R-:W-:Y:S05]  /*69e0*/  F2FP.F16.F32.PACK_AB R87, R19, R14 ;  /* 0x0000000e1357723e */ /* 0x000fea00000000ff */
[----:B------:R1:W-:Y:S01]  /*69f0*/  STS.128 [R79+0x200], R84 ;  /* 0x000200544f007388 */ /* 0x0003e20000000c00 */
[----:B------:R-:W-:Y:S01]  /*6a00*/  @!PT LDS RZ, [RZ] ;  /* 0x00000000fffff984 */ /* 0x000fe20000000800 */
[----:B------:R-:W-:Y:S01]  /*6a10*/  @!PT LDS RZ, [RZ] ;  /* 0x00000000fffff984 */ /* 0x000fe20000000800 */
[----:B------:R-:W-:Y:S01]  /*6a20*/  @!PT LDS RZ, [RZ] ;  /* 0x00000000fffff984 */ /* 0x000fe20000000800 */
[----:B------:R-:W-:Y:S01]  /*6a30*/  @!PT LDS RZ, [RZ] ;  /* 0x00000000fffff984 */ /* 0x000fe20000000800 */
[----:B------:R2:W-:Y:S07]  /*6a40*/  MEMBAR.ALL.CTA ;  /* 0x0000000000007992 */ /* 0x0005ee0000008000 */
[----:B--2---:R-:W2:Y:S02]  /*6a50*/  FENCE.VIEW.ASYNC.S ;  /* 0x00000000000073c6 */ /* 0x004ea40000000000 */
[----:B--2---:R-:W-:Y:S06]  /*6a60*/  BAR.SYNC.DEFER_BLOCKING 0x1, 0x80 ;  /* 0x0042000000007b1d */ /* 0x004fec0000010000 */
[----:B------:R-:W-:Y:S05]  /*6a70*/  @P0 BRA `(.L_x_119) ;  /* 0x0000000000380947 */ /* 0x000fea0003800000 */
[----:B------:R-:W-:Y:S02]  /*6a80*/  UIADD3 UR4, UPT, UPT, UR48, 0x200, URZ ;  /* 0x0000020030047890 */ /* 0x000fe4000fffe0ff */
[----:B------:R-:W-:Y:S01]  /*6a90*/  UIADD3 UR8, UP0, UPT, UR52, 0x680, URZ ;  /* 0x0000068034087890 */ /* 0x000fe2000ff1e0ff */
[----:B------:R-:W-:Y:S01]  /*6aa0*/  UMOV UR43, UR36 ;  /* 0x00000024002b7c82 */ /* 0x000fe20008000000 */
[----:B------:R-:W-:Y:S02]  /*6ab0*/  UIADD3 UR5, UPT, UPT, UR41, 0x40, URZ ;  /* 0x0000004029057890 */ /* 0x000fe4000fffe0ff */
[----:B------:R-:W-:Y:S01]  /*6ac0*/  MOV R67, UR4 ;  /* 0x0000000400437c02 */ /* 0x000fe20008000f00 */
[----:B------:R-:W-:Y:S02]  /*6ad0*/  UIADD3.X UR9, UPT, UPT, URZ, UR53, URZ, UP0, !UPT ;  /* 0x00000035ff097290 */ /* 0x000fe400087fe4ff */
[----:B------:R-:W-:Y:S01]  /*6ae0*/  UIADD3 UR4, UPT, UPT, UR48, 0xa00, URZ ;  /* 0x00000a0030047890 */ /* 0x000fe2000fffe0ff */
[----:B------:R-:W-:Y:S01]  /*6af0*/  R2UR UR40, R67 ;  /* 0x00000000432872ca */ /* 0x000fe200000e0000 */
[----:B------:R-:W-:Y:S01]  /*6b00*/  UMOV UR6, UR42 ;  /* 0x0000002a00067c82 */ /* 0x000fe20008000000 */
[----:B------:R-:W-:Y:S11]  /*6b10*/  UMOV UR7, UR36 ;  /* 0x0000002400077c82 */ /* 0x000ff60008000000 */
[----:B------:R2:W-:Y:S01]  /*6b20*/  UTMASTG.3D [UR40], [UR8] ;  /* 0x00000028080073b5 */ /* 0x0005e20008010000 */
[----:B------:R2:W-:Y:S01]  /*6b30*/  UTMASTG.3D [UR4], [UR8] ;  /* 0x00000004080073b5 */ /* 0x0005e20008010000 */
[----:B------:R0:W-:Y:S01]  /*6b40*/  UTMACMDFLUSH ;  /* 0x00000000000079b7 */ /* 0x0001e20000000000 */
[----:B--2---:R-:W-:Y:S04]  /*6b50*/  DEPBAR.LE SB0, 0x1 ;  /* 0x000080400000791a */ /* 0x004fe80000000000 */
.L_x_119:
[----:B------:R-:W-:Y:S05]  /*6b60*/  BSYNC.RECONVERGENT B0 ;  /* 0x0000000000007941 */ /* 0x000fea0003800200 */
.L_x_118:
[----:B------:R-:W-:Y:S01]  /*6b70*/  BAR.SYNC.DEFER_BLOCKING 0x1, 0x80 ;  /* 0x0042000000007b1d */ /* 0x000fe20000010000 */
[----:B------:R-:W-:Y:S01]  /*6b80*/  ISETP.NE.AND P1, PT, R78, RZ, PT ;  /* 0x000000ff4e00720c */ /* 0x000fe20003f25270 */
[----:B------:R-:W-:Y:S01]  /*6b90*/  UISETP.NE.AND UP0, UPT, UR49, URZ, UPT ;  /* 0x000000ff3100728c */ /* 0x000fe2000bf05270 */
[----:B------:R-:W-:Y:S11]  /*6ba0*/  LEA R3, R38, UR48, 0x3 ;  /* 0x0000003026037c11 */ /* 0x000ff6000f8e18ff */
[----:B------:R-:W-:Y:S01]  /*6bb0*/  @P1 SHF.L.U32 R2, R71, 0x1f, RZ ;  /* 0x0000001f47021819 */ /* 0x000fe200000006ff */
[----:B------:R-:W-:Y:S06]  /*6bc0*/  BRA.U !UP0, `(.L_x_120) ;  /* 0x0000000108247547 */ /* 0x000fec000b800000 */
[----:B------:R-:W-:Y:S01]  /*6bd0*/  IMAD.U32 R5, RZ, RZ, UR51 ;  /* 0x00000033ff057e24 */ /* 0x000fe2000f8e00ff */
[----:B------:R-:W-:Y:S01]  /*6be0*/  MOV R0, UR37 ;  /* 0x0000002500007c02 */ /* 0x000fe20008000f00 */
[----:B------:R-:W-:Y:S03]  /*6bf0*/  UIADD3 UR51, UPT, UPT, UR51, 0x1, URZ ;  /* 0x0000000133337890 */ /* 0x000fe6000fffe0ff */
[----:B------:R-:W-:Y:S01]  /*6c00*/  @P1 LEA R5, R5, UR48, 0x3 ;  /* 0x0000003005051c11 */ /* 0x000fe2000f8e18ff */
[----:B------:R-:W-:Y:S04]  /*6c10*/  UISETP.NE.AND UP0, UPT, UR51, 0x4, UPT ;  /* 0x000000043300788c */ /* 0x000fe8000bf05270 */
[----:B------:R-:W-:Y:S01]  /*6c20*/  @P1 VIADD R5, R5, 0x80 ;  /* 0x0000008005051836 */ /* 0x000fe20000000000 */
[----:B------:R-:W-:Y:S04]  /*6c30*/  USEL UR51, UR51, URZ, UP0 ;  /* 0x000000ff33337287 */ /* 0x000fe80008000000 */
[----:B------:R-:W-:Y:S04]  /*6c40*/  @P1 PRMT R0, R0, 0x654, R5 ;  /* 0x0000065400001816 */ /* 0x000fe80000000005 */
[----:B------:R2:W-:Y:S04]  /*6c50*/  @P1 SYNCS.ARRIVE.TRANS64.RED.A1T0 RZ, [R0+URZ], RZ ;  /* 0x000000ff00ff19a7 */ /* 0x0005e800081004ff */
.L_x_120:
[----:B------:R-:W3:Y:S01]  /*6c60*/  @P1 SYNCS.PHASECHK.TRANS64.TRYWAIT P0, [R3+URZ+0x60], R2 ;  /* 0x00006002030015a7 */ /* 0x000ee200080011ff */
[----:B------:R-:W-:Y:S01]  /*6c70*/  BSSY B1, `(.L_x_121) ;  /* 0x0000012000017945 */ /* 0x000fe20003800000 */
[----:B---3--:R-:W-:Y:S03]  /*6c80*/  @P1 SEL R39, RZ, 0x1, !P0 ;  /* 0x00000001ff271807 */ /* 0x008fe60004000000 */
[----:B------:R-:W-:Y:S05]  /*6c90*/  @!P1 BRA `(.L_x_122) ;  /* 0x00000000003c9947 */ /* 0x000fea0003800000 */
[----:B------:R-:W-:Y:S01]  /*6ca0*/  ISETP.NE.AND P1, PT, R80, RZ, PT ;  /* 0x000000ff5000720c */ /* 0x000fe20003f25270 */
[----:B------:R-:W-:Y:S01]  /*6cb0*/  BSSY B0, `(.L_x_123) ;  /* 0x0000009000007945 */ /* 0x000fe20003800000 */
[----:B------:R-:W-:Y:S11]  /*6cc0*/  ISETP.NE.AND P0, PT, R39, RZ, PT ;  /* 0x000000ff2700720c */ /* 0x000ff60003f05270 */
[----:B------:R-:W-:Y:S05]  /*6cd0*/  @P1 IMAD R4, R38, 0x1000, R77 ;  /* 0x0000100026041824 */ /* 0x000fea00078e024d */
[----:B------:R-:W-:Y:S05]  /*6ce0*/  @P1 IADD3 R2, PT, PT, R4, UR48, RZ ;  /* 0x0000003004021c10 */ /* 0x000fea000fffe0ff */
[----:B------:R-:W-:Y:S01]  /*6cf0*/  @P1 IMAD.IADD R2, R81, 0x1, R2 ;  /* 0x0000000151021824 */ /* 0x000fe200078e0202 */
[----:B------:R-:W-:Y:S06]  /*6d00*/  @P0 BRA `(.L_x_124) ;  /* 0x00000000000c0947 */ /* 0x000fec0003800000 */
[----:B--2---:R-:W-:Y:S04]  /*6d10*/  SHF.L.U32 R0, R71, 0x1f, RZ ;  /* 0x0000001f47007819 */ /* 0x004fe800000006ff */
[----:B------:R-:W2:Y:S02]  /*6d20*/  SYNCS.PHASECHK.TRANS64.TRYWAIT P0, [R3+URZ+0x60], R0 ;  /* 0x00006000030075a7 */ /* 0x000ea400080011ff */
[----:B--2---:R-:W-:Y:S05]  /*6d30*/  @!P0 BRA `(.L_x_125) ;  /* 0x00000028003c8947 */ /* 0x004fea0003800000 */
.L_x_124:
[----:B------:R-:W-:Y:S05]  /*6d40*/  BSYNC B0 ;  /* 0x0000000000007941 */ /* 0x000fea0003800000 */
.L_x_123:
[----:B------:R-:W-:Y:S02]  /*6d50*/  ISETP.NE.AND P0, PT, R80, RZ, PT ;  /* 0x000000ff5000720c */ /* 0x000fe40003f05270 */
[----:B------:R-:W-:Y:S11]  /*6d60*/  IADD3 R38, PT, PT, R38, 0x1, RZ ;  /* 0x0000000126267810 */ /* 0x000ff60007ffe0ff */
[----:B------:R3:W4:Y:S04]  /*6d70*/  @P0 LDS.128 R40, [R4+UR48+0x200] ;  /* 0x0002003004280984 */ /* 0x0007280008000c00 */
[----:B------:R3:W1:Y:S02]  /*6d80*/  @P0 LDS.128 R48, [R2+0x200] ;  /* 0x0002000002300984 */ /* 0x0006640000000c00 */
.L_x_122:
[----:B------:R-:W-:Y:S05]  /*6d90*/  BSYNC B1 ;  /* 0x0000000000017941 */ /* 0x000fea0003800000 */
.L_x_121:
[----:B--2---:R-:W-:Y:S05]  /*6da0*/  VIADD R3, R34, 0x10 ;  /* 0x0000001022037836 */ /* 0x004fea0000000000 */
[----:B------:R-:W-:Y:S04]  /*6db0*/  SHF.R.U32.HI R3, RZ, 0x15, R3 ;  /* 0x00000015ff037819 */ /* 0x000fe80000011603 */
[----:B------:R-:W-:Y:S11]  /*6dc0*/  LOP3.LUT P0, RZ, R3, 0x3, R66, 0x48, !PT ;  /* 0x0000000303ff7812 */ /* 0x000ff60007804842 */
[----:B------:R-:W-:Y:S02]  /*6dd0*/  @!UPT UIADD3 URZ, UPT, UPT, URZ, URZ, URZ ;  /* 0x000000fffffff290 */ /* 0x000fe4000fffe0ff */
[----:B------:R-:W-:Y:S05]  /*6de0*/  @!P0 BRA `(.L_x_126) ;  /* 0x0000000000408947 */ /* 0x000fea0003800000 */
[----:B------:R-:W2:Y:S01]  /*6df0*/  LDCU.64 UR8, c[0x4][0x70] ;  /* 0x01000e00ff0877ac */ /* 0x000ea20008000a00 */
[----:B------:R-:W-:Y:S01]  /*6e00*/  MOV R3, 0x0 ;  /* 0x0000000000037802 */ /* 0x000fe20000000f00 */
[----:B------:R-:W-:Y:S02]  /*6e10*/  HFMA2 R12, -RZ, RZ, 0, 5.9604644775390625e-08 ;  /* 0x00000001ff0c7431 */ /* 0x000fe400000001ff */
[----:B------:R-:W-:Y:S02]  /*6e20*/  IMAD.MOV.U32 R8, RZ, RZ, 0x192 ;  /* 0x00000192ff087424 */ /* 0x000fe400078e00ff */
[----:B------:R-:W-:Y:S01]  /*6e30*/  IMAD.MOV.U32 R13, RZ, RZ, RZ ;  /* 0x000000ffff0d7224 */ /* 0x000fe200078e00ff */
[----:B------:R-:W5:Y:S01]  /*6e40*/  LDCU.64 UR6, c[0x4][0x78] ;  /* 0x01000f00ff0677ac */ /* 0x000f620008000a00 */
[----:B---3--:R-:W3:Y:S01]  /*6e50*/  LDC.64 R2, c[0x4][R3] ;  /* 0x0100000003027b82 */ /* 0x008ee20000000a00 */
[----:B------:R-:W4:Y:S01]  /*6e60*/  LDCU.64 UR4, c[0x4][0x10] ;  /* 0x01000200ff0477ac */ /* 0x000f220008000a00 */
[----:B--2---:R-:W-:Y:S01]  /*6e70*/  MOV R5, UR9 ;  /* 0x0000000900057c02 */ /* 0x004fe20008000f00 */
[----:B------:R-:W-:Y:S01]  /*6e80*/  IMAD.U32 R4, RZ, RZ, UR8 ;  /* 0x00000008ff047e24 */ /* 0x000fe2000f8e00ff */
[----:B-----5:R-:W-:Y:S01]  /*6e90*/  MOV R7, UR7 ;  /* 0x0000000700077c02 */ /* 0x020fe20008000f00 */
[----:B------:R-:W-:Y:S01]  /*6ea0*/  IMAD.U32 R6, RZ, RZ, UR6 ;  /* 0x00000006ff067e24 */ /* 0x000fe2000f8e00ff */
[----:B----4-:R-:W-:Y:S01]  /*6eb0*/  MOV R11, UR5 ;  /* 0x00000005000b7c02 */ /* 0x010fe20008000f00 */
[----:B------:R-:W-:Y:S02]  /*6ec0*/  IMAD.U32 R10, RZ, RZ, UR4 ;  /* 0x00000004ff0a7e24 */ /* 0x000fe4000f8e00ff */
[----:B------:R-:W-:Y:S07]  /*6ed0*/  LEPC R20, `(.L_x_126) ;  /* 0x000000001014794e */ /* 0x000fee0000000000 */
[----:B-1-3--:R-:W-:Y:S05]  /*6ee0*/  CALL.ABS.NOINC R2 ;  /* 0x0000000002007343 */ /* 0x00afea0003c00000 */
.L_x_126:
[----:B------:R-:W-:Y:S01]  /*6ef0*/  ISETP.NE.AND P6, PT, R78, RZ, PT ;  /* 0x000000ff4e00720c */ /* 0x000fe20003fc5270 */
[----:B------:R-:W-:Y:S05]  /*6f00*/  WARPSYNC.ALL ;  /* 0x0000000000007948 */ /* 0x000fea0003800000 */
[----:B------:R-:W-:Y:S01]  /*6f10*/  R2UR UR4, R34 ;  /* 0x00000000220472ca */ /* 0x000fe200000e0000 */
[--C-:B----4-:R-:W-:Y:S01]  /*6f20*/  HADD2.F32 R20, -RZ, R40.reuse.H0_H0 ;  /* 0x20000028ff147230 */ /* 0x110fe20000004100 */
[----:B------:R-:W-:Y:S01]  /*6f30*/  ISETP.NE.AND P0, PT, R72, RZ, PT ;  /* 0x000000ff4800720c */ /* 0x000fe20003f05270 */
[----:B------:R-:W-:Y:S01]  /*6f40*/  HADD2.F32 R21, -RZ, R40.H1_H1 ;  /* 0x30000028ff157230 */ /* 0x000fe20000004100 */
[----:B------:R-:W-:Y:S01]  /*6f50*/  MOV R82, UR51 ;  /* 0x0000003300527c02 */ /* 0x000fe20008000f00 */
[--C-:B------:R-:W-:Y:S01]  /*6f60*/  HADD2.F32 R36, -RZ, R41.reuse.H1_H1 ;  /* 0x30000029ff247230 */ /* 0x100fe20000004100 */
[----:B------:R-:W-:Y:S01]  /*6f70*/  MOV R83, UR37 ;  /* 0x0000002500537c02 */ /* 0x000fe20008000f00 */
[----:B-1----:R-:W-:Y:S01]  /*6f80*/  HADD2.F32 R37, -RZ, R48.H0_H0 ;  /* 0x20000030ff257230 */ /* 0x002fe20000004100 */
[----:B------:R-:W-:Y:S01]  /*6f90*/  @P6 LEA R82, R82, UR48, 0x3 ;  /* 0x0000003052526c11 */ /* 0x000fe2000f8e18ff */
[----:B------:R-:W-:Y:S01]  /*6fa0*/  BSSY.RECONVERGENT B0, `(.L_x_127) ;  /* 0x0000052000007945 */ /* 0x000fe20003800200 */
[----:B------:R-:W-:Y:S02]  /*6fb0*/  @P6 SHF.L.U32 R88, R71, 0x1f, RZ ;  /* 0x0000001f47586819 */ /* 0x000fe400000006ff */
[----:B------:R-:W-:Y:S01]  /*6fc0*/  @P6 IADD3 R82, PT, PT, R82, 0x80, RZ ;  /* 0x0000008052526810 */ /* 0x000fe20007ffe0ff */
[----:B---3--:R-:W1:Y:S03]  /*6fd0*/  LDTM.x16 R4, tmem[UR4+0x10] ;  /* 0x00001004000479ee */ /* 0x008e660008240000 */
[----:B------:R-:W-:Y:S02]  /*6fe0*/  @P6 PRMT R82, R83, 0x654, R82 ;  /* 0x0000065453526816 */ /* 0x000fe40000000052 */
[----:B------:R-:W-:Y:S01]  /*6ff0*/  LEA R83, R38, UR48, 0x3 ;  /* 0x0000003026537c11 */ /* 0x000fe2000f8e18ff */
[C---:B-1----:R-:W-:Y:S01]  /*7000*/  FMUL R0, R32.reuse, R4 ;  /* 0x0000000420007220 */ /* 0x042fe20000400000 */
[C---:B------:R-:W-:Y:S01]  /*7010*/  FMUL R2, R32.reuse, R5 ;  /* 0x0000000520027220 */ /* 0x040fe20000400000 */
[C---:B------:R-:W-:Y:S01]  /*7020*/  FMUL R3, R32.reuse, R6 ;  /* 0x0000000620037220 */ /* 0x040fe20000400000 */
[C---:B------:R-:W-:Y:S01]  /*7030*/  FMUL R7, R32.reuse, R7 ;  /* 0x0000000720077220 */ /* 0x040fe20000400000 */
[C---:B------:R-:W-:Y:S01]  /*7040*/  FFMA R0, R35.reuse, R20, R0 ;  /* 0x0000001423007223 */ /* 0x040fe20000000000 */
[----:B------:R-:W-:Y:S02]  /*7050*/  HADD2.F32 R20, -RZ, R41.H0_H0 ;  /* 0x20000029ff147230 */ /* 0x000fe40000004100 */
[C---:B------:R-:W-:Y:S01]  /*7060*/  FFMA R2, R35.reuse, R21, R2 ;  /* 0x0000001523027223 */ /* 0x040fe20000000002 */
[C---:B------:R-:W-:Y:S01]  /*7070*/  FMUL R4, R32.reuse, R8 ;  /* 0x0000000820047220 */ /* 0x040fe20000400000 */
[C---:B------:R-:W-:Y:S01]  /*7080*/  FMUL R5, R32.reuse, R9 ;  /* 0x0000000920057220 */ /* 0x040fe20000400000 */
[--C-:B------:R-:W-:Y:S02]  /*7090*/  HADD2.F32 R21, -RZ, R43.reuse.H0_H0 ;  /* 0x2000002bff157230 */ /* 0x100fe40000004100 */
[C---:B------:R-:W-:Y:S01]  /*70a0*/  FFMA R3, R35.reuse, R20, R3 ;  /* 0x0000001423037223 */ /* 0x040fe20000000003 */
[--C-:B------:R-:W-:Y:S02]  /*70b0*/  HADD2.F32 R20, -RZ, R42.reuse.H0_H0 ;  /* 0x2000002aff147230 */ /* 0x100fe40000004100 */
[C---:B------:R-:W-:Y:S01]  /*70c0*/  FFMA R7, R35.reuse, R36, R7 ;  /* 0x0000002423077223 */ /* 0x040fe20000000007 */
[C---:B------:R-:W-:Y:S01]  /*70d0*/  FMUL R6, R32.reuse, R10 ;  /* 0x0000000a20067220 */ /* 0x040fe20000400000 */
[----:B------:R-:W-:Y:S02]  /*70e0*/  HADD2.F32 R36, -RZ, R43.H1_H1 ;  /* 0x3000002bff247230 */ /* 0x000fe40000004100 */
[C---:B------:R-:W-:Y:S01]  /*70f0*/  FMUL R11, R32.reuse, R11 ;  /* 0x0000000b200b7220 */ /* 0x040fe20000400000 */
[C---:B------:R-:W-:Y:S01]  /*7100*/  FFMA R4, R35.reuse, R20, R4 ;  /* 0x0000001423047223 */ /* 0x040fe20000000004 */
[----:B------:R-:W-:Y:S02]  /*7110*/  HADD2.F32 R20, -RZ, R42.H1_H1 ;  /* 0x3000002aff147230 */ /* 0x000fe40000004100 */
[C---:B------:R-:W-:Y:S01]  /*7120*/  FMUL R8, R32.reuse, R12 ;  /* 0x0000000c20087220 */ /* 0x040fe20000400000 */
[C---:B------:R-:W-:Y:S01]  /*7130*/  FMUL R9, R32.reuse, R13 ;  /* 0x0000000d20097220 */ /* 0x040fe20000400000 */
[C---:B------:R-:W-:Y:S01]  /*7140*/  FMUL R10, R32.reuse, R14 ;  /* 0x0000000e200a7220 */ /* 0x040fe20000400000 */
[C---:B------:R-:W-:Y:S01]  /*7150*/  FMUL R15, R32.reuse, R15 ;  /* 0x0000000f200f7220 */ /* 0x040fe20000400000 */
[C---:B------:R-:W-:Y:S01]  /*7160*/  FFMA R5, R35.reuse, R20, R5 ;  /* 0x0000001423057223 */ /* 0x040fe20000000005 */
[----:B------:R-:W-:Y:S02]  /*7170*/  HADD2.F32 R20, -RZ, R48.H1_H1 ;  /* 0x30000030ff147230 */ /* 0x000fe40000004100 */
[C---:B------:R-:W-:Y:S01]  /*7180*/  FFMA R6, R35.reuse, R21, R6 ;  /* 0x0000001523067223 */ /* 0x040fe20000000006 */
[C---:B------:R-:W-:Y:S01]  /*7190*/  FFMA R11, R35.reuse, R36, R11 ;  /* 0x00000024230b7223 */ /* 0x040fe2000000000b */
[C---:B------:R-:W-:Y:S01]  /*71a0*/  FFMA R8, R35.reuse, R37, R8 ;  /* 0x0000002523087223 */ /* 0x040fe20000000008 */
[--C-:B------:R-:W-:Y:S02]  /*71b0*/  HADD2.F32 R21, -RZ, R49.reuse.H0_H0 ;  /* 0x20000031ff157230 */ /* 0x100fe40000004100 */
[C---:B------:R-:W-:Y:S01]  /*71c0*/  FFMA R9, R35.reuse, R20, R9 ;  /* 0x0000001423097223 */ /* 0x040fe20000000009 */
[----:B------:R-:W-:Y:S02]  /*71d0*/  HADD2.F32 R20, -RZ, R49.H1_H1 ;  /* 0x30000031ff147230 */ /* 0x000fe40000004100 */
[C---:B------:R-:W-:Y:S01]  /*71e0*/  FMUL R12, R32.reuse, R16 ;  /* 0x00000010200c7220 */ /* 0x040fe20000400000 */
[C---:B------:R-:W-:Y:S01]  /*71f0*/  FMUL R13, R32.reuse, R17 ;  /* 0x00000011200d7220 */ /* 0x040fe20000400000 */
[C---:B------:R-:W-:Y:S01]  /*7200*/  FFMA R10, R35.reuse, R21, R10 ;  /* 0x00000015230a7223 */ /* 0x040fe2000000000a */
[--C-:B------:R-:W-:Y:S02]  /*7210*/  HADD2.F32 R21, -RZ, R50.reuse.H0_H0 ;  /* 0x20000032ff157230 */ /* 0x100fe40000004100 */
[C---:B------:R-:W-:Y:S01]  /*7220*/  FFMA R15, R35.reuse, R20, R15 ;  /* 0x00000014230f7223 */ /* 0x040fe2000000000f */
[----:B------:R-:W-:Y:S02]  /*7230*/  HADD2.F32 R20, -RZ, R50.H1_H1 ;  /* 0x30000032ff147230 */ /* 0x000fe40000004100 */
[C---:B------:R-:W-:Y:S01]  /*7240*/  FMUL R14, R32.reuse, R18 ;  /* 0x00000012200e7220 */ /* 0x040fe20000400000 */
[--C-:B------:R-:W-:Y:S02]  /*7250*/  HADD2.F32 R37, -RZ, R51.reuse.H0_H0 ;  /* 0x20000033ff257230 */ /* 0x100fe40000004100 */
[----:B------:R-:W-:Y:S01]  /*7260*/  FMUL R19, R32, R19 ;  /* 0x0000001320137220 */ /* 0x000fe20000400000 */
[----:B------:R-:W-:Y:S01]  /*7270*/  HADD2.F32 R36, -RZ, R51.H1_H1 ;  /* 0x30000033ff247230 */ /* 0x000fe20000004100 */
        /* <DEDUP_REMOVED lines=22> */
[----:B------:R-:W-:Y:S02]  /*73e0*/  UIADD3 UR12, UP0, UPT, UR52, 0x680, URZ ;  /* 0x00000680340c7890 */ /* 0x000fe4000ff1e0ff */
[----:B------:R-:W-:Y:S02]  /*73f0*/  UIADD3 UR9, UPT, UPT, UR41, 0x10, URZ ;  /* 0x0000001029097890 */ /* 0x000fe4000fffe0ff */
[----:B------:R-:W-:Y:S02]  /*7400*/  UIADD3 UR8, UPT, UPT, UR48, 0x1200, URZ ;  /* 0x0000120030087890 */ /* 0x000fe4000fffe0ff */
[----:B------:R-:W-:Y:S01]  /*7410*/  UIADD3.X UR13, UPT, UPT, URZ, UR53, URZ, UP0, !UPT ;  /* 0x00000035ff0d7290 */ /* 0x000fe200087fe4ff */
[----:B------:R-:W-:Y:S01]  /*7420*/  UMOV UR10, UR42 ;  /* 0x0000002a000a7c82 */ /* 0x000fe20008000000 */
[----:B------:R-:W-:Y:S01]  /*7430*/  UMOV UR11, UR36 ;  /* 0x00000024000b7c82 */ /* 0x000fe20008000000 */
[----:B------:R-:W-:Y:S02]  /*7440*/  UIADD3 UR5, UPT, UPT, UR41, 0x50, URZ ;  /* 0x0000005029057890 */ /* 0x000fe4000fffe0ff */
[----:B------:R-:W-:Y:S01]  /*7450*/  UIADD3 UR4, UPT, UPT, UR48, 0x1a00, URZ ;  /* 0x00001a0030047890 */ /* 0x000fe2000fffe0ff */
[----:B------:R-:W-:Y:S03]  /*7460*/  UMOV UR6, UR42 ;  /* 0x0000002a00067c82 */ /* 0x000fe60008000000 */
[----:B------:R2:W-:Y:S01]  /*7470*/  UTMASTG.3D [UR8], [UR12] ;  /* 0x000000080c0073b5 */ /* 0x0005e20008010000 */
[----:B------:R-:W-:Y:S04]  /*7480*/  UMOV UR7, UR36 ;  /* 0x0000002400077c82 */ /* 0x000fe80008000000 */
[----:B------:R2:W-:Y:S01]  /*7490*/  UTMASTG.3D [UR4], [UR12] ;  /* 0x000000040c0073b5 */ /* 0x0005e20008010000 */
[----:B------:R0:W-:Y:S01]  /*74a0*/  UTMACMDFLUSH ;  /* 0x00000000000079b7 */ /* 0x0001e20000000000 */
[----:B--2---:R-:W-:Y:S04]  /*74b0*/  DEPBAR.LE SB0, 0x1 ;  /* 0x000080400000791a */ /* 0x004fe80000000000 */
.L_x_128:
[----:B------:R-:W-:Y:S05]  /*74c0*/  BSYNC.RECONVERGENT B0 ;  /* 0x0000000000007941 */ /* 0x000fea0003800200 */
.L_x_127:
[----:B------:R-:W-:Y:S01]  /*74d0*/  BAR.SYNC.DEFER_BLOCKING 0x1, 0x80 ;  /* 0x0042000000007b1d */ /* 0x000fe20000010000 */
[----:B------:R-:W-:Y:S04]  /*74e0*/  UIADD3 UR40, UPT, UPT, UR51, 0x1, URZ ;  /* 0x0000000133287890 */ /* 0x000fe8000fffe0ff */
[----:B------:R-:W-:Y:S04]  /*74f0*/  UISETP.NE.AND UP0, UPT, UR40, 0x4, UPT ;  /* 0x000000042800788c */ /* 0x000fe8000bf05270 */
[----:B------:R-:W-:Y:S01]  /*7500*/  USEL UR40, UR40, URZ, UP0 ;  /* 0x000000ff28287287 */ /* 0x000fe20008000000 */
[----:B------:R2:W-:Y:S01]  /*7510*/  @P6 SYNCS.ARRIVE.TRANS64.RED.A1T0 RZ, [R82+URZ], RZ ;  /* 0x000000ff52ff69a7 */ /* 0x0005e200081004ff */
[----:B------:R-:W-:Y:S01]  /*7520*/  BSSY B1, `(.L_x_129) ;  /* 0x0000013000017945 */ /* 0x000fe20003800000 */
[----:B------:R-:W3:Y:S02]  /*7530*/  @P6 SYNCS.PHASECHK.TRANS64.TRYWAIT P0, [R83+URZ+0x60], R88 ;  /* 0x00006058530065a7 */ /* 0x000ee400080011ff */
[----:B---3--:R-:W-:Y:S01]  /*7540*/  @P6 SEL R39, RZ, 0x1, !P0 ;  /* 0x00000001ff276807 */ /* 0x008fe20004000000 */
[----:B--2---:R-:W-:Y:S06]  /*7550*/  @!P6 BRA `(.L_x_130) ;  /* 0x00000000003ce947 */ /* 0x004fec0003800000 */
[----:B------:R-:W-:Y:S01]  /*7560*/  ISETP.NE.AND P1, PT, R80, RZ, PT ;  /* 0x000000ff5000720c */ /* 0x000fe20003f25270 */
[----:B------:R-:W-:Y:S01]  /*7570*/  BSSY B0, `(.L_x_131) ;  /* 0x0000009000007945 */ /* 0x000fe20003800000 */
[----:B------:R-:W-:Y:S11]  /*7580*/  ISETP.NE.AND P0, PT, R39, RZ, PT ;  /* 0x000000ff2700720c */ /* 0x000ff60003f05270 */
[----:B------:R-:W-:Y:S05]  /*7590*/  @P1 IMAD R2, R38, 0x1000, R77 ;  /* 0x0000100026021824 */ /* 0x000fea00078e024d */
[----:B------:R-:W-:Y:S05]  /*75a0*/  @P1 IADD3 R0, PT, PT, R2, UR48, RZ ;  /* 0x0000003002001c10 */ /* 0x000fea000fffe0ff */
[----:B------:R-:W-:Y:S01]  /*75b0*/  @P1 IMAD.IADD R0, R81, 0x1, R0 ;  /* 0x0000000151001824 */ /* 0x000fe200078e0200 */
[----:B------:R-:W-:Y:S06]  /*75c0*/  @P0 BRA `(.L_x_132) ;  /* 0x00000000000c0947 */ /* 0x000fec0003800000 */
[----:B------:R-:W-:Y:S04]  /*75d0*/  SHF.L.U32 R4, R71, 0x1f, RZ ;  /* 0x0000001f47047819 */ /* 0x000fe800000006ff */
[----:B------:R-:W2:Y:S02]  /*75e0*/  SYNCS.PHASECHK.TRANS64.TRYWAIT P0, [R83+URZ+0x60], R4 ;  /* 0x00006004530075a7 */ /* 0x000ea400080011ff */
[----:B--2---:R-:W-:Y:S05]  /*75f0*/  @!P0 BRA `(.L_x_133) ;  /* 0x0000002000208947 */ /* 0x004fea0003800000 */
.L_x_132:
[----:B------:R-:W-:Y:S05]  /*7600*/  BSYNC B0 ;  /* 0x0000000000007941 */ /* 0x000fea0003800000 */
.L_x_131:
[----:B------:R-:W-:Y:S02]  /*7610*/  ISETP.NE.AND P0, PT, R80, RZ, PT ;  /* 0x000000ff5000720c */ /* 0x000fe40003f05270 */
[----:B------:R-:W-:Y:S11]  /*7620*/  IADD3 R38, PT, PT, R38, 0x1, RZ ;  /* 0x0000000126267810 */ /* 0x000ff60007ffe0ff */
[----:B------:R3:W4:Y:S04]  /*7630*/  @P0 LDS.128 R40, [R2+UR48+0x200] ;  /* 0x0002003002280984 */ /* 0x0007280008000c00 */
[----:B------:R3:W1:Y:S02]  /*7640*/  @P0 LDS.128 R48, [R0+0x200] ;  /* 0x0002000000300984 */ /* 0x0006640000000c00 */
.L_x_130:
[----:B------:R-:W-:Y:S05]  /*7650*/  BSYNC B1 ;  /* 0x0000000000017941 */ /* 0x000fea0003800000 */
.L_x_129:
[----:B------:R-:W-:Y:S05]  /*7660*/  VIADD R3, R34, 0x20 ;  /* 0x0000002022037836 */ /* 0x000fea0000000000 */
[----:B------:R-:W-:Y:S04]  /*7670*/  SHF.R.U32.HI R3, RZ, 0x15, R3 ;  /* 0x00000015ff037819 */ /* 0x000fe80000011603 */
[----:B------:R-:W-:Y:S11]  /*7680*/  LOP3.LUT P0, RZ, R3, 0x3, R66, 0x48, !PT ;  /* 0x0000000303ff7812 */ /* 0x000ff60007804842 */
[----:B------:R-:W-:Y:S02]  /*7690*/  @!UPT UIADD3 URZ, UPT, UPT, URZ, URZ, URZ ;  /* 0x000000fffffff290 */ /* 0x000fe4000fffe0ff */
[----:B------:R-:W-:Y:S05]  /*76a0*/  @!P0 BRA `(.L_x_134) ;  /* 0x0000000000408947 */ /* 0x000fea0003800000 */
[----:B------:R-:W5:Y:S01]  /*76b0*/  LDCU.64 UR8, c[0x4][0x70] ;  /* 0x01000e00ff0877ac */ /* 0x000f620008000a00 */
[----:B------:R-:W-:Y:S01]  /*76c0*/  MOV R3, 0x0 ;  /* 0x0000000000037802 */ /* 0x000fe20000000f00 */
[----:B------:R-:W-:Y:S02]  /*76d0*/  HFMA2 R12, -RZ, RZ, 0, 5.9604644775390625e-08 ;  /* 0x00000001ff0c7431 */ /* 0x000fe400000001ff */
[----:B------:R-:W-:Y:S02]  /*76e0*/  IMAD.MOV.U32 R8, RZ, RZ, 0x192 ;  /* 0x00000192ff087424 */ /* 0x000fe400078e00ff */
[----:B------:R-:W-:Y:S01]  /*76f0*/  IMAD.MOV.U32 R13, RZ, RZ, RZ ;  /* 0x000000ffff0d7224 */ /* 0x000fe200078e00ff */
[----:B------:R-:W4:Y:S01]  /*7700*/  LDCU.64 UR6, c[0x4][0x78] ;  /* 0x01000f00ff0677ac */ /* 0x000f220008000a00 */
[----:B---3--:R-:W3:Y:S01]  /*7710*/  LDC.64 R2, c[0x4][R3] ;  /* 0x0100000003027b82 */ /* 0x008ee20000000a00 */
[----:B------:R-:W1:Y:S01]  /*7720*/  LDCU.64 UR4, c[0x4][0x10] ;  /* 0x01000200ff0477ac */ /* 0x000e620008000a00 */
[----:B-----5:R-:W-:Y:S01]  /*7730*/  MOV R5, UR9 ;  /* 0x0000000900057c02 */ /* 0x020fe20008000f00 */
[----:B--2---:R-:W-:Y:S01]  /*7740*/  IMAD.U32 R4, RZ, RZ, UR8 ;  /* 0x00000008ff047e24 */ /* 0x004fe2000f8e00ff */
[----:B----4-:R-:W-:Y:S01]  /*7750*/  MOV R7, UR7 ;  /* 0x0000000700077c02 */ /* 0x010fe20008000f00 */
[----:B------:R-:W-:Y:S01]  /*7760*/  IMAD.U32 R6, RZ, RZ, UR6 ;  /* 0x00000006ff067e24 */ /* 0x000fe2000f8e00ff */
[----:B-1----:R-:W-:Y:S01]  /*7770*/  MOV R11, UR5 ;  /* 0x00000005000b7c02 */ /* 0x002fe20008000f00 */
[----:B------:R-:W-:Y:S02]  /*7780*/  IMAD.U32 R10, RZ, RZ, UR4 ;  /* 0x00000004ff0a7e24 */ /* 0x000fe4000f8e00ff */
[----:B------:R-:W-:Y:S07]  /*7790*/  LEPC R20, `(.L_x_134) ;  /* 0x000000001014794e */ /* 0x000fee0000000000 */
[----:B---3--:R-:W-:Y:S05]  /*77a0*/  CALL.ABS.NOINC R2 ;  /* 0x0000000002007343 */ /* 0x008fea0003c00000 */
.L_x_134:
        /* <DEDUP_REMOVED lines=8> */
[----:B--2---:R-:W-:Y:S01]  /*7830*/  MOV R83, UR37 ;  /* 0x0000002500537c02 */ /* 0x004fe20008000f00 */
[----:B-1----:R-:W-:Y:S01]  /*7840*/  HADD2.F32 R37, -RZ, R48.H0_H0 ;  /* 0x20000030ff257230 */ /* 0x002fe20000004100 */
[----:B------:R-:W-:Y:S01]  /*7850*/  @P6 LEA R82, R82, UR48, 0x3 ;  /* 0x0000003052526c11 */ /* 0x000fe2000f8e18ff */
[----:B------:R-:W-:Y:S01]  /*7860*/  BSSY.RECONVERGENT B0, `(.L_x_135) ;  /* 0x0000052000007945 */ /* 0x000fe20003800200 */
[----:B------:R-:W-:Y:S02]  /*7870*/  LEA R88, R38, UR48, 0x3 ;  /* 0x0000003026587c11 */ /* 0x000fe4000f8e18ff */
[----:B------:R-:W-:Y:S01]  /*7880*/  @P6 IADD3 R82, PT, PT, R82, 0x80, RZ ;  /* 0x0000008052526810 */ /* 0x000fe20007ffe0ff */
[----:B------:R-:W3:Y:S03]  /*7890*/  LDTM.x16 R4, tmem[UR4+0x20] ;  /* 0x00002004000479ee */ /* 0x000ee60008240000 */
[----:B------:R-:W-:Y:S02]  /*78a0*/  @P6 PRMT R82, R83, 0x654, R82 ;  /* 0x0000065453526816 */ /* 0x000fe40000000052 */
[----:B------:R-:W-:Y:S01]  /*78b0*/  @P6 SHF.L.U32 R83, R71, 0x1f, RZ ;  /* 0x0000001f47536819 */ /* 0x000fe200000006ff */
[C---:B---3--:R-:W-:Y:S01]  /*78c0*/  FMUL R0, R32.reuse, R4 ;  /* 0x0000000420007220 */ /* 0x048fe20000400000 */
        /* <DEDUP_REMOVED lines=75> */
.L_x_136:
[----:B------:R-:W-:Y:S05]  /*7d80*/  BSYNC.RECONVERGENT B0 ;  /* 0x0000000000007941 */ /* 0x000fea0003800200 */
.L_x_135:
        /* <DEDUP_REMOVED lines=19> */
.L_x_140:
[----:B------:R-:W-:Y:S05]  /*7ec0*/  BSYNC B0 ;  /* 0x0000000000007941 */ /* 0x000fea0003800000 */
.L_x_139:
[----:B------:R-:W-:Y:S11]  /*7ed0*/  ISETP.NE.AND P0, PT, R80, RZ, PT ;  /* 0x000000ff5000720c */ /* 0x000ff60003f05270 */
[----:B------:R-:W-:Y:S02]  /*7ee0*/  @!UPT UIADD3 URZ, UPT, UPT, URZ, URZ, URZ ;  /* 0x000000fffffff290 */ /* 0x000fe4000fffe0ff */
[----:B------:R3:W4:Y:S04]  /*7ef0*/  @P0 LDS.128 R40, [R38+UR48+0x200] ;  /* 0x0002003026280984 */ /* 0x0007280008000c00 */
[----:B------:R3:W1:Y:S02]  /*7f00*/  @P0 LDS.128 R48, [R81+0x200] ;  /* 0x0002000051300984 */ /* 0x0006640000000c00 */
.L_x_138:
[----:B------:R-:W-:Y:S05]  /*7f10*/  BSYNC B1 ;  /* 0x0000000000017941 */ /* 0x000fea0003800000 */
.L_x_137:
        /* <DEDUP_REMOVED lines=11> */
[----:B------:R-:W1:Y:S01]  /*7fd0*/  LDC.64 R2, c[0x4][R3] ;  /* 0x0100000003027b82 */ /* 0x000e620000000a00 */
[----:B------:R-:W3:Y:S01]  /*7fe0*/  LDCU.64 UR4, c[0x4][0x10] ;  /* 0x01000200ff0477ac */ /* 0x000ee20008000a00 */
[----:B--2---:R-:W-:Y:S01]  /*7ff0*/  MOV R5, UR9 ;  /* 0x0000000900057c02 */ /* 0x004fe20008000f00 */
[----:B------:R-:W-:Y:S01]  /*8000*/  IMAD.U32 R4, RZ, RZ, UR8 ;  /* 0x00000008ff047e24 */ /* 0x000fe2000f8e00ff */
[----:B-----5:R-:W-:Y:S01]  /*8010*/  MOV R7, UR7 ;  /* 0x0000000700077c02 */ /* 0x020fe20008000f00 */
[----:B------:R-:W-:Y:S01]  /*8020*/  IMAD.U32 R6, RZ, RZ, UR6 ;  /* 0x00000006ff067e24 */ /* 0x000fe2000f8e00ff */
[----:B---3--:R-:W-:Y:S01]  /*8030*/  MOV R11, UR5 ;  /* 0x00000005000b7c02 */ /* 0x008fe20008000f00 */
[----:B------:R-:W-:Y:S02]  /*8040*/  IMAD.U32 R10, RZ, RZ, UR4 ;  /* 0x00000004ff0a7e24 */ /* 0x000fe4000f8e00ff */
[----:B------:R-:W-:Y:S07]  /*8050*/  LEPC R20, `(.L_x_142) ;  /* 0x000000001014794e */ /* 0x000fee0000000000 */
[----:B-1--4-:R-:W-:Y:S05]  /*8060*/  CALL.ABS.NOINC R2 ;  /* 0x0000000002007343 */ /* 0x012fea0003c00000 */
.L_x_142:
[----:B------:R-:W-:Y:S01]  /*8070*/  ISETP.NE.AND P0, PT, R72, RZ, PT ;  /* 0x000000ff4800720c */ /* 0x000fe20003f05270 */
[----:B------:R-:W-:Y:S05]  /*8080*/  WARPSYNC.ALL ;  /* 0x0000000000007948 */ /* 0x000fea0003800000 */
[----:B------:R-:W-:Y:S01]  /*8090*/  R2UR UR4, R34 ;  /* 0x00000000220472ca */ /* 0x000fe200000e0000 */
[--C-:B----4-:R-:W-:Y:S01]  /*80a0*/  HADD2.F32 R20, -RZ, R40.reuse.H0_H0 ;  /* 0x20000028ff147230 */ /* 0x110fe20000004100 */
[----:B------:R-:W-:Y:S01]  /*80b0*/  IADD3 R74, PT, PT, R74, 0xf0, RZ ;  /* 0x000000f04a4a7810 */ /* 0x000fe20007ffe0ff */
[----:B------:R-:W-:Y:S01]  /*80c0*/  HADD2.F32 R36, -RZ, R40.H1_H1 ;  /* 0x30000028ff247230 */ /* 0x000fe20000004100 */
[----:B------:R-:W-:Y:S01]  /*80d0*/  BSSY.RECONVERGENT B0, `(.L_x_143) ;  /* 0x0000053000007945 */ /* 0x000fe20003800200 */
[--C-:B------:R-:W-:Y:S01]  /*80e0*/  HADD2.F32 R21, -RZ, R41.reuse.H0_H0 ;  /* 0x20000029ff157230 */ /* 0x100fe20000004100 */
[----:B------:R-:W-:Y:S01]  /*80f0*/  LOP3.LUT R74, R74, 0xfefffff8, RZ, 0xc0, !PT ;  /* 0xfefffff84a4a7812 */ /* 0x000fe200078ec0ff */
[----:B---3--:R-:W-:Y:S02]  /*8100*/  HADD2.F32 R38, -RZ, R41.H1_H1 ;  /* 0x30000029ff267230 */ /* 0x008fe40000004100 */
[--C-:B------:R-:W-:Y:S02]  /*8110*/  HADD2.F32 R37, -RZ, R42.reuse.H0_H0 ;  /* 0x2000002aff257230 */ /* 0x100fe40000004100 */
[----:B------:R-:W-:Y:S02]  /*8120*/  HADD2.F32 R40, -RZ, R42.H1_H1 ;  /* 0x3000002aff287230 */ /* 0x000fe40000004100 */
[----:B------:R-:W2:Y:S01]  /*8130*/  LDTM.x16 R4, tmem[UR4+0x30] ;  /* 0x00003004000479ee */ /* 0x000ea20008240000 */
[----:B------:R-:W-:Y:S01]  /*8140*/  NOP ;  /* 0x0000000000007918 */ /* 0x000fe20000000000 */
[----:B--2---:R2:W-:Y:S01]  /*8150*/  SYNCS.ARRIVE.TRANS64.RED.A1T0 RZ, [R74+URZ], RZ ;  /* 0x000000ff4aff79a7 */ /* 0x0045e200081004ff */
[--C-:B------:R-:W-:Y:S02]  /*8160*/  HADD2.F32 R39, -RZ, R43.reuse.H0_H0 ;  /* 0x2000002bff277230 */ /* 0x100fe40000004100 */
[----:B------:R-:W-:Y:S02]  /*8170*/  HADD2.F32 R42, -RZ, R43.H1_H1 ;  /* 0x3000002bff2a7230 */ /* 0x000fe40000004100 */
[--C-:B-1----:R-:W-:Y:S02]  /*8180*/  HADD2.F32 R41, -RZ, R48.reuse.H0_H0 ;  /* 0x20000030ff297230 */ /* 0x102fe40000004100 */
[----:B------:R-:W-:Y:S02]  /*8190*/  HADD2.F32 R43, -RZ, R48.H1_H1 ;  /* 0x30000030ff2b7230 */ /* 0x000fe40000004100 */
[--C-:B------:R-:W-:Y:S02]  /*81a0*/  HADD2.F32 R44, -RZ, R49.reuse.H0_H0 ;  /* 0x20000031ff2c7230 */ /* 0x100fe40000004100 */
[----:B------:R-:W-:Y:S02]  /*81b0*/  HADD2.F32 R46, -RZ, R49.H1_H1 ;  /* 0x30000031ff2e7230 */ /* 0x000fe40000004100 */
[--C-:B------:R-:W-:Y:S02]  /*81c0*/  HADD2.F32 R45, -RZ, R50.reuse.H0_H0 ;  /* 0x20000032ff2d7230 */ /* 0x100fe40000004100 */
[----:B------:R-:W-:Y:S02]  /*81d0*/  HADD2.F32 R48, -RZ, R50.H1_H1 ;  /* 0x30000032ff307230 */ /* 0x000fe40000004100 */
[--C-:B------:R-:W-:Y:S02]  /*81e0*/  HADD2.F32 R47, -RZ, R51.reuse.H0_H0 ;  /* 0x20000033ff2f7230 */ /* 0x100fe40000004100 */
[----:B------:R-:W-:Y:S02]  /*81f0*/  HADD2.F32 R50, -RZ, R51.H1_H1 ;  /* 0x30000033ff327230 */ /* 0x000fe40000004100 */
[C---:B------:R-:W-:Y:S01]  /*8200*/  FMUL R4, R32.reuse, R4 ;  /* 0x0000000420047220 */ /* 0x040fe20000400000 */
[C---:B------:R-:W-:Y:S01]  /*8210*/  FMUL R5, R32.reuse, R5 ;  /* 0x0000000520057220 */ /* 0x040fe20000400000 */
[C---:B------:R-:W-:Y:S01]  /*8220*/  FMUL R6, R32.reuse, R6 ;  /* 0x0000000620067220 */ /* 0x040fe20000400000 */
[C---:B------:R-:W-:Y:S01]  /*8230*/  FMUL R7, R32.reuse, R7 ;  /* 0x0000000720077220 */ /* 0x040fe20000400000 */
[C---:B------:R-:W-:Y:S01]  /*8240*/  FFMA R4, R35.reuse, R20, R4 ;  /* 0x0000001423047223 */ /* 0x040fe20000000004 */
        /* <DEDUP_REMOVED lines=21> */
[----:B------:R-:W-:Y:S01]  /*83a0*/  FFMA R15, R35, R46, R15 ;  /* 0x0000002e230f7223 */ /* 0x000fe2000000000f */
        /* <DEDUP_REMOVED lines=20> */
[----:B-1----:R-:W1:Y:S02]  /*84f0*/  FENCE.VIEW.ASYNC.S ;  /* 0x00000000000073c6 */ /* 0x002e640000000000 */
[----:B-1----:R-:W-:Y:S06]  /*8500*/  BAR.SYNC.DEFER_BLOCKING 0x1, 0x80 ;  /* 0x0042000000007b1d */ /* 0x002fec0000010000 */
        /* <DEDUP_REMOVED lines=14> */
[----:B-1----:R-:W-:Y:S04]  /*85f0*/  DEPBAR.LE SB0, 0x1 ;  /* 0x000080400000791a */ /* 0x002fe80000000000 */
.L_x_144:
[----:B------:R-:W-:Y:S05]  /*8600*/  BSYNC.RECONVERGENT B0 ;  /* 0x0000000000007941 */ /* 0x000fea0003800200 */
.L_x_143:
[----:B------:R-:W-:Y:S01]  /*8610*/  BAR.SYNC.DEFER_BLOCKING 0x1, 0x80 ;  /* 0x0042000000007b1d */ /* 0x000fe20000010000 */
[----:B------:R-:W-:Y:S01]  /*8620*/  UISETP.NE.AND UP0, UPT, UR49, -0x4, UPT ;  /* 0xfffffffc3100788c */ /* 0x000fe2000bf05270 */
[----:B------:R-:W-:Y:S08]  /*8630*/  IADD3 R0, PT, PT, R30, 0x1, RZ ;  /* 0x000000011e007810 */ /* 0x000ff00007ffe0ff */
[----:B------:R-:W-:Y:S05]  /*8640*/  BRA.U !UP0, `(.L_x_145) ;  /* 0x0000000108287547 */ /* 0x000fea000b800000 */
[----:B------:R-:W-:Y:S01]  /*8650*/  ISETP.NE.AND P0, PT, R78, RZ, PT ;  /* 0x000000ff4e00720c */ /* 0x000fe20003f05270 */
[----:B------:R-:W-:Y:S01]  /*8660*/  IMAD.U32 R3, RZ, RZ, UR51 ;  /* 0x00000033ff037e24 */ /* 0x000fe2000f8e00ff */
[----:B------:R-:W-:Y:S01]  /*8670*/  UIADD3 UR51, UPT, UPT, UR51, 0x1, URZ ;  /* 0x0000000133337890 */ /* 0x000fe2000fffe0ff */
[----:B------:R-:W-:Y:S03]  /*8680*/  IMAD.U32 R2, RZ, RZ, UR37 ;  /* 0x00000025ff027e24 */ /* 0x000fe6000f8e00ff */
[----:B------:R-:W-:Y:S04]  /*8690*/  UISETP.NE.AND UP0, UPT, UR51, 0x4, UPT ;  /* 0x000000043300788c */ /* 0x000fe8000bf05270 */
[----:B------:R-:W-:Y:S03]  /*86a0*/  USEL UR51, UR51, URZ, UP0 ;  /* 0x000000ff33337287 */ /* 0x000fe60008000000 */
[----:B------:R-:W-:Y:S05]  /*86b0*/  @P0 LEA R3, R3, UR48, 0x3 ;  /* 0x0000003003030c11 */ /* 0x000fea000f8e18ff */
[----:B------:R-:W-:Y:S05]  /*86c0*/  @P0 VIADD R3, R3, 0x80 ;  /* 0x0000008003030836 */ /* 0x000fea0000000000 */
[----:B------:R-:W-:Y:S04]  /*86d0*/  @P0 PRMT R2, R2, 0x654, R3 ;  /* 0x0000065402020816 */ /* 0x000fe80000000003 */
[----:B------:R1:W-:Y:S03]  /*86e0*/  @P0 SYNCS.ARRIVE.TRANS64.RED.A1T0 RZ, [R2+URZ], RZ ;  /* 0x000000ff02ff09a7 */ /* 0x0003e600081004ff */
.L_x_145:
[----:B------:R-:W-:Y:S01]  /*86f0*/  ISETP.NE.AND P2, PT, R73, RZ, PT ;  /* 0x000000ff4900720c */ /* 0x000fe20003f45270 */
[----:B------:R-:W-:Y:S01]  /*8700*/  UIADD3 UR49, UPT, UPT, UR49, 0x4, URZ ;  /* 0x0000000431317890 */ /* 0x000fe2000fffe0ff */
[----:B------:R-:W-:Y:S01]  /*8710*/  ISETP.NE.AND P0, PT, R76, 0x2, PT ;  /* 0x000000024c00780c */ /* 0x000fe20003f05270 */
[----:B------:R-:W-:Y:S01]  /*8720*/  IMAD.IADD R20, R29, 0x1, R58 ;  /* 0x000000011d147824 */ /* 0x000fe200078e023a */
[----:B------:R-:W-:Y:S01]  /*8730*/  ISETP.NE.AND P1, PT, R0, 0x4, PT ;  /* 0x000000040000780c */ /* 0x000fe20003f25270 */
[----:B------:R-:W-:Y:S01]  /*8740*/  IMAD.IADD R21, R31, 0x1, R60 ;  /* 0x000000011f157824 */ /* 0x000fe200078e023c */
[----:B-1----:R-:W-:Y:S02]  /*8750*/  SEL R2, RZ, 0x1, P0 ;  /* 0x00000001ff027807 */ /* 0x002fe40000000000 */
[----:B------:R-:W-:Y:S02]  /*8760*/  SEL R3, RZ, 0x1, P1 ;  /* 0x00000001ff037807 */ /* 0x000fe40000800000 */
[----:B------:R-:W-:Y:S02]  /*8770*/  LOP3.LUT R69, R69, R2, RZ, 0x3c, !PT ;  /* 0x0000000245457212 */ /* 0x000fe400078e3cff */
[----:B------:R-:W-:Y:S02]  /*8780*/  LOP3.LUT R70, R70, R3, RZ, 0x3c, !PT ;  /* 0x0000000346467212 */ /* 0x000fe400078e3cff */
[----:B------:R-:W-:Y:S02]  /*8790*/  @P2 R2UR UR36, R68 ;  /* 0x00000000442422ca */ /* 0x000fe400000e0000 */
[----:B------:R-:W-:Y:S02]  /*87a0*/  SEL R76, R76, RZ, P0 ;  /* 0x000000ff4c4c7207 */ /* 0x000fe40000000000 */
[----:B------:R-:W-:Y:S01]  /*87b0*/  SEL R30, R0, RZ, P1 ;  /* 0x000000ff001e7207 */ /* 0x000fe20000800000 */
[----:B------:R-:W-:Y:S10]  /*87c0*/  @P2 BRA `(.L_x_146) ;  /* 0xffffffcc00d42947 */ /* 0x000ff4000383ffff */
[----:B------:R-:W-:-:S09]  /*87d0*/  UISETP.NE.AND UP0, UPT, UR50, URZ, UPT ;  /* 0x000000ff3200728c */ /* 0x000fd2000bf05270 */
[----:B------:R-:W-:Y:S05]  /*87e0*/  BRA.U !UP0, `(.L_x_147) ;  /* 0x0000000108487547 */ /* 0x000fea000b800000 */
[----:B------:R-:W1:Y:S02]  /*87f0*/  LDCU.64 UR4, c[0x0][0x890] ;  /* 0x00011200ff0477ac */ /* 0x000e640008000a00 */
[----:B-1----:R-:W-:-:S04]  /*8800*/  UISETP.NE.U32.AND UP0, UPT, UR4, URZ, UPT ;  /* 0x000000ff0400728c */ /* 0x002fc8000bf05070 */
[----:B------:R-:W-:-:S09]  /*8810*/  UISETP.NE.AND.EX UP0, UPT, UR5, URZ, UPT, UP0 ;  /* 0x000000ff0500728c */ /* 0x000fd2000bf05300 */
[----:B------:R-:W-:Y:S05]  /*8820*/  BRA.U UP0, `(.L_x_148) ;  /* 0x00000001000c7547 */ /* 0x000fea000b800000 */
[----:B------:R-:W-:-:S13]  /*8830*/  FSETP.NEU.AND P0, PT, R35, RZ, PT ;  /* 0x000000ff2300720b */ /* 0x000fda0003f0d000 */
[----:B------:R-:W-:Y:S05]  /*8840*/  @!P0 EXIT ;  /* 0x000000000000894d */ /* 0x000fea0003800000 */
[----:B------:R-:W-:Y:S05]  /*8850*/  BRA `(.L_x_147) ;  /* 0x00000000002c7947 */ /* 0x000fea0003800000 */
.L_x_148:
[----:B------:R-:W-:Y:S01]  /*8860*/  ISETP.NE.AND P0, PT, R75, RZ, PT ;  /* 0x000000ff4b00720c */ /* 0x000fe20003f05270 */
[----:B------:R-:W-:-:S12]  /*8870*/  BSSY.RECONVERGENT B0, `(.L_x_147) ;  /* 0x0000009000007945 */ /* 0x000fd80003800200 */
[----:B------:R-:W-:Y:S05]  /*8880*/  @P0 BRA `(.L_x_149) ;  /* 0x0000000000140947 */ /* 0x000fea0003800000 */
[----:B------:R-:W1:Y:S02]  /*8890*/  LDCU.64 UR4, c[0x0][0x888] ;  /* 0x00011100ff0477ac */ /* 0x000e640008000a00 */
[----:B-1----:R-:W-:-:S04]  /*88a0*/  ISETP.NE.U32.AND P0, PT, RZ, UR4, PT ;  /* 0x00000004ff007c0c */ /* 0x002fc8000bf05070 */
[----:B------:R-:W-:-:S13]  /*88b0*/  ISETP.NE.AND.EX P0, PT, RZ, UR5, PT, P0 ;  /* 0x00000005ff007c0c */ /* 0x000fda000bf05300 */
[----:B------:R-:W-:Y:S05]  /*88c0*/  @!P0 EXIT ;  /* 0x000000000000894d */ /* 0x000fea0003800000 */
[----:B------:R-:W-:Y:S05]  /*88d0*/  BRA `(.L_x_150) ;  /* 0x0000000000087947 */ /* 0x000fea0003800000 */
.L_x_149:
[----:B------:R-:W-:-:S13]  /*88e0*/  FSETP.NEU.AND P0, PT, R35, RZ, PT ;  /* 0x000000ff2300720b */ /* 0x000fda0003f0d000 */
[----:B------:R-:W-:Y:S05]  /*88f0*/  @!P0 EXIT ;  /* 0x000000000000894d */ /* 0x000fea0003800000 */
.L_x_150:
[----:B------:R-:W-:Y:S05]  /*8900*/  BSYNC.RECONVERGENT B0 ;  /* 0x0000000000007941 */ /* 0x000fea0003800200 */
.L_x_147:
[----:B------:R-:W-:Y:S01]  /*8910*/  ULEA UR4, UR51, UR48, 0x3 ;  /* 0x0000003033047291 */ /* 0x000fe2000f8e18ff */
[----:B------:R-:W-:-:S04]  /*8920*/  DEPBAR.LE SB0, 0x0 ;  /* 0x000080000000791a */ /* 0x000fc80000000000 */
[----:B------:R-:W-:-:S04]  /*8930*/  UIADD3 UR4, UPT, UPT, UR4, 0x80, URZ ;  /* 0x0000008004047890 */ /* 0x000fc8000fffe0ff */
[----:B------:R-:W-:-:S09]  /*8940*/  UPRMT UR4, UR37, 0x654, UR4 ;  /* 0x0000065425047896 */ /* 0x000fd20008000004 */
[----:B------:R-:W-:Y:S01]  /*8950*/  SYNCS.ARRIVE.TRANS64.RED.A1T0 RZ, [UR4], RZ ;  /* 0x000000ffffff79a7 */ /* 0x000fe20008100404 */
[----:B------:R-:W-:Y:S05]  /*8960*/  EXIT ;  /* 0x000000000000794d */ /* 0x000fea0003800000 */
.L_x_24:
[----:B--2---:R2:W4:Y:S02]  /*8970*/  SYNCS.PHASECHK.TRANS64.TRYWAIT P0, [R3+URZ+0x120], R2 ;  /* 0x00012002030075a7 */ /* 0x00452400080011ff */
[----:B----4-:R-:W-:Y:S05]  /*8980*/  @!P0 NANOSLEEP.SYNCS 0x989680 ;  /* 0x009896800000895d */ /* 0x010fea0003900000 */
[----:B------:R-:W4:Y:S02]  /*8990*/  @!P0 SYNCS.PHASECHK.TRANS64 P0, [R3+URZ+0x120], R2 ;  /* 0x00012002030085a7 */ /* 0x000f2400080010ff */
[----:B----4-:R-:W-:Y:S05]  /*89a0*/  @!P0 BRA `(.L_x_24) ;  /* 0xfffffffc00f08947 */ /* 0x010fea000383ffff */
[----:B------:R-:W-:Y:S05]  /*89b0*/  BRA `(.L_x_151) ;  /* 0xffffff8c00a47947 */ /* 0x000fea000383ffff */
.L_x_27:
[----:B-1----:R-:W-:-:S07]  /*89c0*/  MOV R2, UR33 ;  /* 0x0000002100027c02 */ /* 0x002fce0008000f00 */
.L_x_152:
[----:B-1----:R1:W2:Y:S02]  /*89d0*/  SYNCS.PHASECHK.TRANS64.TRYWAIT P0, [R2+URZ+0x30], R5 ;  /* 0x00003005020075a7 */ /* 0x0022a400080011ff */
[----:B--2---:R-:W-:Y:S05]  /*89e0*/  @!P0 NANOSLEEP.SYNCS 0x989680 ;  /* 0x009896800000895d */ /* 0x004fea0003900000 */
[----:B------:R-:W2:Y:S02]  /*89f0*/  @!P0 SYNCS.PHASECHK.TRANS64 P0, [R2+URZ+0x30], R5 ;  /* 0x00003005020085a7 */ /* 0x000ea400080010ff */
[----:B--2---:R-:W-:Y:S05]  /*8a00*/  @!P0 BRA `(.L_x_152) ;  /* 0xfffffffc00f08947 */ /* 0x004fea000383ffff */
[----:B------:R-:W-:Y:S05]  /*8a10*/  BRA `(.L_x_26) ;  /* 0xffffff9000087947 */ /* 0x000fea000383ffff */
.L_x_34:
[----:B-1----:R-:W-:-:S07]  /*8a20*/  MOV R2, UR17 ;  /* 0x0000001100027c02 */ /* 0x002fce0008000f00 */
.L_x_153:
[----:B-1----:R1:W2:Y:S02]  /*8a30*/  SYNCS.PHASECHK.TRANS64.TRYWAIT P0, [R2+URZ+0x30], R5 ;  /* 0x00003005020075a7 */ /* 0x0022a400080011ff */
[----:B--2---:R-:W-:Y:S05]  /*8a40*/  @!P0 NANOSLEEP.SYNCS 0x989680 ;  /* 0x009896800000895d */ /* 0x004fea0003900000 */
[----:B------:R-:W2:Y:S02]  /*8a50*/  @!P0 SYNCS.PHASECHK.TRANS64 P0, [R2+URZ+0x30], R5 ;  /* 0x00003005020085a7 */ /* 0x000ea400080010ff */
[----:B--2---:R-:W-:Y:S05]  /*8a60*/  @!P0 BRA `(.L_x_153) ;  /* 0xfffffffc00f08947 */ /* 0x004fea000383ffff */
[----:B------:R-:W-:Y:S05]  /*8a70*/  BRA `(.L_x_33) ;  /* 0xffffff9000c07947 */ /* 0x000fea000383ffff */
.L_x_39:
[----:B-1----:R1:W2:Y:S02]  /*8a80*/  SYNCS.PHASECHK.TRANS64.TRYWAIT P0, [R2+URZ+0xb0], R3 ;  /* 0x0000b003020075a7 */ /* 0x0022a400080011ff */
[----:B--2---:R-:W-:Y:S05]  /*8a90*/  @!P0 NANOSLEEP.SYNCS 0x989680 ;  /* 0x009896800000895d */ /* 0x004fea0003900000 */
[----:B------:R-:W2:Y:S02]  /*8aa0*/  @!P0 SYNCS.PHASECHK.TRANS64 P0, [R2+URZ+0xb0], R3 ;  /* 0x0000b003020085a7 */ /* 0x000ea400080010ff */
[----:B--2---:R-:W-:Y:S05]  /*8ab0*/  @!P0 BRA `(.L_x_39) ;  /* 0xfffffffc00f08947 */ /* 0x004fea000383ffff */
[----:B------:R-:W-:Y:S05]  /*8ac0*/  BRA `(.L_x_154) ;  /* 0xffffff9400607947 */ /* 0x000fea000383ffff */
.L_x_43:
[----:B---3--:R-:W-:-:S07]  /*8ad0*/  MOV R0, UR4 ;  /* 0x0000000400007c02 */ /* 0x008fce0008000f00 */
.L_x_155:
[----:B-1----:R1:W2:Y:S02]  /*8ae0*/  SYNCS.PHASECHK.TRANS64.TRYWAIT P0, [R0+URZ], R3 ;  /* 0x00000003000075a7 */ /* 0x0022a400080011ff */
[----:B--2---:R-:W-:Y:S05]  /*8af0*/  @!P0 NANOSLEEP.SYNCS 0x989680 ;  /* 0x009896800000895d */ /* 0x004fea0003900000 */
[----:B------:R-:W2:Y:S02]  /*8b00*/  @!P0 SYNCS.PHASECHK.TRANS64 P0, [R0+URZ], R3 ;  /* 0x00000003000085a7 */ /* 0x000ea400080010ff */
[----:B--2---:R-:W-:Y:S05]  /*8b10*/  @!P0 BRA `(.L_x_155) ;  /* 0xfffffffc00f08947 */ /* 0x004fea000383ffff */
[----:B------:R-:W-:Y:S05]  /*8b20*/  BRA `(.L_x_156) ;  /* 0xffffff9800d07947 */ /* 0x000fea000383ffff */
.L_x_44:
[----:B---3--:R-:W-:-:S07]  /*8b30*/  MOV R0, UR4 ;  /* 0x0000000400007c02 */ /* 0x008fce0008000f00 */
.L_x_157:
[----:B-1----:R1:W2:Y:S02]  /*8b40*/  SYNCS.PHASECHK.TRANS64.TRYWAIT P0, [R0+URZ], R3 ;  /* 0x00000003000075a7 */ /* 0x0022a400080011ff */
[----:B--2---:R-:W-:Y:S05]  /*8b50*/  @!P0 NANOSLEEP.SYNCS 0x989680 ;  /* 0x009896800000895d */ /* 0x004fea0003900000 */
[----:B------:R-:W2:Y:S02]  /*8b60*/  @!P0 SYNCS.PHASECHK.TRANS64 P0, [R0+URZ], R3 ;  /* 0x00000003000085a7 */ /* 0x000ea400080010ff */
[----:B--2---:R-:W-:Y:S05]  /*8b70*/  @!P0 BRA `(.L_x_157) ;  /* 0xfffffffc00f08947 */ /* 0x004fea000383ffff */
[----:B------:R-:W-:Y:S05]  /*8b80*/  BRA `(.L_x_158) ;  /* 0xffffff9800dc7947 */ /* 0x000fea000383ffff */
.L_x_45:
[----:B---3--:R-:W-:-:S07]  /*8b90*/  MOV R0, UR4 ;  /* 0x0000000400007c02 */ /* 0x008fce0008000f00 */
.L_x_159:
[----:B-1----:R1:W2:Y:S02]  /*8ba0*/  SYNCS.PHASECHK.TRANS64.TRYWAIT P0, [R0+URZ], R3 ;  /* 0x00000003000075a7 */ /* 0x0022a400080011ff */
[----:B--2---:R-:W-:Y:S05]  /*8bb0*/  @!P0 NANOSLEEP.SYNCS 0x989680 ;  /* 0x009896800000895d */ /* 0x004fea0003900000 */
[----:B------:R-:W2:Y:S02]  /*8bc0*/  @!P0 SYNCS.PHASECHK.TRANS64 P0, [R0+URZ], R3 ;  /* 0x00000003000085a7 */ /* 0x000ea400080010ff */
[----:B--2---:R-:W-:Y:S05]  /*8bd0*/  @!P0 BRA `(.L_x_159) ;  /* 0xfffffffc00f08947 */ /* 0x004fea000383ffff */
[----:B------:R-:W-:Y:S05]  /*8be0*/  BRA `(.L_x_160) ;  /* 0xffffff9800e87947 */ /* 0x000fea000383ffff */
.L_x_46:
[----:B---3--:R-:W-:-:S07]  /*8bf0*/  MOV R0, UR4 ;  /* 0x0000000400007c02 */ /* 0x008fce0008000f00 */
.L_x_161:
[----:B-1----:R1:W2:Y:S02]  /*8c00*/  SYNCS.PHASECHK.TRANS64.TRYWAIT P0, [R0+URZ], R3 ;  /* 0x00000003000075a7 */ /* 0x0022a400080011ff */
[----:B--2---:R-:W-:Y:S05]  /*8c10*/  @!P0 NANOSLEEP.SYNCS 0x989680 ;  /* 0x009896800000895d */ /* 0x004fea0003900000 */
[----:B------:R-:W2:Y:S02]  /*8c20*/  @!P0 SYNCS.PHASECHK.TRANS64 P0, [R0+URZ], R3 ;  /* 0x00000003000085a7 */ /* 0x000ea400080010ff */
[----:B--2---:R-:W-:Y:S05]  /*8c30*/  @!P0 BRA `(.L_x_161) ;  /* 0xfffffffc00f08947 */ /* 0x004fea000383ffff */
[----:B------:R-:W-:Y:S05]  /*8c40*/  BRA `(.L_x_162) ;  /* 0xffffff9800f47947 */ /* 0x000fea000383ffff */
.L_x_47:
[----:B---3--:R-:W-:-:S07]  /*8c50*/  MOV R0, UR4 ;  /* 0x0000000400007c02 */ /* 0x008fce0008000f00 */
.L_x_163:
[----:B-1----:R1:W2:Y:S02]  /*8c60*/  SYNCS.PHASECHK.TRANS64.TRYWAIT P0, [R0+URZ], R3 ;  /* 0x00000003000075a7 */ /* 0x0022a400080011ff */
[----:B--2---:R-:W-:Y:S05]  /*8c70*/  @!P0 NANOSLEEP.SYNCS 0x989680 ;  /* 0x009896800000895d */ /* 0x004fea0003900000 */
[----:B------:R-:W2:Y:S02]  /*8c80*/  @!P0 SYNCS.PHASECHK.TRANS64 P0, [R0+URZ], R3 ;  /* 0x00000003000085a7 */ /* 0x000ea400080010ff */
[----:B--2---:R-:W-:Y:S05]  /*8c90*/  @!P0 BRA `(.L_x_163) ;  /* 0xfffffffc00f08947 */ /* 0x004fea000383ffff */
[----:B------:R-:W-:Y:S05]  /*8ca0*/  BRA `(.L_x_164) ;  /* 0xffffff9c00007947 */ /* 0x000fea000383ffff */
.L_x_50:
[----:B-1----:R1:W2:Y:S02]  /*8cb0*/  SYNCS.PHASECHK.TRANS64.TRYWAIT P0, [R0+URZ+0x110], R5 ;  /* 0x00011005000075a7 */ /* 0x0022a400080011ff */
[----:B--2---:R-:W-:Y:S05]  /*8cc0*/  @!P0 NANOSLEEP.SYNCS 0x989680 ;  /* 0x009896800000895d */ /* 0x004fea0003900000 */
[----:B------:R-:W2:Y:S02]  /*8cd0*/  @!P0 SYNCS.PHASECHK.TRANS64 P0, [R0+URZ+0x110], R5 ;  /* 0x00011005000085a7 */ /* 0x000ea400080010ff */
[----:B--2---:R-:W-:Y:S05]  /*8ce0*/  @!P0 BRA `(.L_x_50) ;  /* 0xfffffffc00f08947 */ /* 0x004fea000383ffff */
[----:B------:R-:W-:Y:S05]  /*8cf0*/  BRA `(.L_x_165) ;  /* 0xffffff9c00607947 */ /* 0x000fea000383ffff */
.L_x_51:
[----:B------:R-:W-:-:S07]  /*8d00*/  MOV R0, UR5 ;  /* 0x0000000500007c02 */ /* 0x000fce0008000f00 */
.L_x_166:
[----:B-1----:R1:W2:Y:S02]  /*8d10*/  SYNCS.PHASECHK.TRANS64.TRYWAIT P0, [R0+URZ+0xc0], R7 ;  /* 0x0000c007000075a7 */ /* 0x0022a400080011ff */
[----:B--2---:R-:W-:Y:S05]  /*8d20*/  @!P0 NANOSLEEP.SYNCS 0x989680 ;  /* 0x009896800000895d */ /* 0x004fea0003900000 */
[----:B------:R-:W2:Y:S02]  /*8d30*/  @!P0 SYNCS.PHASECHK.TRANS64 P0, [R0+URZ+0xc0], R7 ;  /* 0x0000c007000085a7 */ /* 0x000ea400080010ff */
[----:B--2---:R-:W-:Y:S05]  /*8d40*/  @!P0 BRA `(.L_x_166) ;  /* 0xfffffffc00f08947 */ /* 0x004fea000383ffff */
[----:B------:R-:W-:Y:S05]  /*8d50*/  BRA `(.L_x_167) ;  /* 0xffffff9c00707947 */ /* 0x000fea000383ffff */
.L_x_52:
[----:B-1----:R1:W2:Y:S02]  /*8d60*/  SYNCS.PHASECHK.TRANS64.TRYWAIT P1, [R0+URZ+0xb0], R5 ;  /* 0x0000b005000075a7 */ /* 0x0022a400080211ff */
[----:B--2---:R-:W-:Y:S05]  /*8d70*/  @!P1 NANOSLEEP.SYNCS 0x989680 ;  /* 0x009896800000995d */ /* 0x004fea0003900000 */
[----:B------:R-:W2:Y:S02]  /*8d80*/  @!P1 SYNCS.PHASECHK.TRANS64 P1, [R0+URZ+0xb0], R5 ;  /* 0x0000b005000095a7 */ /* 0x000ea400080210ff */
[----:B--2---:R-:W-:Y:S05]  /*8d90*/  @!P1 BRA `(.L_x_52) ;  /* 0xfffffffc00f09947 */ /* 0x004fea000383ffff */
[----:B------:R-:W-:Y:S05]  /*8da0*/  BRA `(.L_x_168) ;  /* 0xffffff9c00a07947 */ /* 0x000fea000383ffff */
.L_x_55:
[----:B------:R-:W-:-:S07]  /*8db0*/  MOV R0, UR5 ;  /* 0x0000000500007c02 */ /* 0x000fce0008000f00 */
.L_x_169:
[----:B-1----:R1:W2:Y:S02]  /*8dc0*/  SYNCS.PHASECHK.TRANS64.TRYWAIT P0, [R0+URZ+0xc0], R3 ;  /* 0x0000c003000075a7 */ /* 0x0022a400080011ff */
[----:B--2---:R-:W-:Y:S05]  /*8dd0*/  @!P0 NANOSLEEP.SYNCS 0x989680 ;  /* 0x009896800000895d */ /* 0x004fea0003900000 */
[----:B------:R-:W2:Y:S02]  /*8de0*/  @!P0 SYNCS.PHASECHK.TRANS64 P0, [R0+URZ+0xc0], R3 ;  /* 0x0000c003000085a7 */ /* 0x000ea400080010ff */
[----:B--2---:R-:W-:Y:S05]  /*8df0*/  @!P0 BRA `(.L_x_169) ;  /* 0xfffffffc00f08947 */ /* 0x004fea000383ffff */
[----:B------:R-:W-:Y:S05]  /*8e00*/  BRA `(.L_x_54) ;  /* 0xffffff9c00f47947 */ /* 0x000fea000383ffff */
.L_x_64:
[----:B-1----:R-:W-:-:S04]  /*8e10*/  MOV R4, UR6 ;  /* 0x0000000600047c02 */ /* 0x002fc80008000f00 */
[----:B------:R1:W2:Y:S03]  /*8e20*/  SYNCS.PHASECHK.TRANS64.TRYWAIT P0, [R4+URZ+0x8], R5 ;  /* 0x00000805040075a7 */ /* 0x0002a600080011ff */
[----:B--2---:R-:W-:Y:S05]  /*8e30*/  @!P0 NANOSLEEP.SYNCS 0x989680 ;  /* 0x009896800000895d */ /* 0x004fea0003900000 */
[----:B------:R-:W2:Y:S02]  /*8e40*/  @!P0 SYNCS.PHASECHK.TRANS64 P0, [R4+URZ+0x8], R5 ;  /* 0x00000805040085a7 */ /* 0x000ea400080010ff */
[----:B--2---:R-:W-:Y:S05]  /*8e50*/  @!P0 BRA `(.L_x_64) ;  /* 0xfffffffc00ec8947 */ /* 0x004fea000383ffff */
[----:B------:R-:W-:Y:S05]  /*8e60*/  BRA `(.L_x_63) ;  /* 0xffffffa000a87947 */ /* 0x000fea000383ffff */
.L_x_66:
[----:B------:R-:W-:Y:S01]  /*8e70*/  BSSY B0, `(.L_x_170) ;  /* 0x0000006000007945 */ /* 0x000fe20003800000 */
[----:B------:R-:W-:-:S07]  /*8e80*/  MOV R15, 0xffffffff ;  /* 0xffffffff000f7802 */ /* 0x000fce0000000f00 */
[----:B-1---5:R-:W-:Y:S05]  /*8e90*/  WARPSYNC.COLLECTIVE R15, `(.L_x_171) ;  /* 0x000000000f0c7348 */ /* 0x022fea0003c00000 */
[----:B------:R-:W-:Y:S02]  /*8ea0*/  ELECT P6, UR79, PT ;  /* 0x00000000004f782f */ /* 0x000fe400038c0000 */
[----:B------:R-:W-:Y:S01]  /*8eb0*/  MOV R14, UR79 ;  /* 0x0000004f000e7c02 */ /* 0x000fe20008000f00 */
[----:B-1---5:R-:W-:Y:S10]  /*8ec0*/  ENDCOLLECTIVE ;  /* 0x000000000000791b */ /* 0x022ff40003800000 */
.L_x_171:
[----:B------:R-:W-:Y:S05]  /*8ed0*/  BSYNC B0 ;  /* 0x0000000000007941 */ /* 0x000fea0003800000 */
.L_x_170:
[----:B------:R-:W-:Y:S05]  /*8ee0*/  BRA `(.L_x_172) ;  /* 0xffffffa000d87947 */ /* 0x000fea000383ffff */
.L_x_68:
[----:B-1----:R-:W-:-:S04]  /*8ef0*/  MOV R2, UR6 ;  /* 0x0000000600027c02 */ /* 0x002fc80008000f00 */
[----:B------:R1:W2:Y:S03]  /*8f00*/  SYNCS.PHASECHK.TRANS64.TRYWAIT P0, [R2+URZ+0x8], R3 ;  /* 0x00000803020075a7 */ /* 0x0002a600080011ff */
[----:B--2---:R-:W-:Y:S05]  /*8f10*/  @!P0 NANOSLEEP.SYNCS 0x989680 ;  /* 0x009896800000895d */ /* 0x004fea0003900000 */
[----:B------:R-:W2:Y:S02]  /*8f20*/  @!P0 SYNCS.PHASECHK.TRANS64 P0, [R2+URZ+0x8], R3 ;  /* 0x00000803020085a7 */ /* 0x000ea400080010ff */
[----:B--2---:R-:W-:Y:S05]  /*8f30*/  @!P0 BRA `(.L_x_68) ;  /* 0xfffffffc00ec8947 */ /* 0x004fea000383ffff */
[----:B------:R-:W-:Y:S05]  /*8f40*/  BRA `(.L_x_67) ;  /* 0xffffffa000dc7947 */ /* 0x000fea000383ffff */
.L_x_69:
[----:B-1----:R1:W2:Y:S02]  /*8f50*/  SYNCS.PHASECHK.TRANS64.TRYWAIT P0, [R0+URZ+0xb0], R5 ;  /* 0x0000b005000075a7 */ /* 0x0022a400080011ff */
[----:B--2---:R-:W-:Y:S05]  /*8f60*/  @!P0 NANOSLEEP.SYNCS 0x989680 ;  /* 0x009896800000895d */ /* 0x004fea0003900000 */
[----:B------:R-:W2:Y:S02]  /*8f70*/  @!P0 SYNCS.PHASECHK.TRANS64 P0, [R0+URZ+0xb0], R5 ;  /* 0x0000b005000085a7 */ /* 0x000ea400080010ff */
[----:B--2---:R-:W-:Y:S05]  /*8f80*/  @!P0 BRA `(.L_x_69) ;  /* 0xfffffffc00f08947 */ /* 0x004fea000383ffff */
[----:B------:R-:W-:Y:S05]  /*8f90*/  BRA `(.L_x_173) ;  /* 0xffffffa400c87947 */ /* 0x000fea000383ffff */
.L_x_71:
[----:B------:R-:W-:-:S07]  /*8fa0*/  MOV R0, UR9 ;  /* 0x0000000900007c02 */ /* 0x000fce0008000f00 */
.L_x_174:
[----:B-1----:R1:W2:Y:S02]  /*8fb0*/  SYNCS.PHASECHK.TRANS64.TRYWAIT P0, [R0+URZ+0xf0], R5 ;  /* 0x0000f005000075a7 */ /* 0x0022a400080011ff */
[----:B--2---:R-:W-:Y:S05]  /*8fc0*/  @!P0 NANOSLEEP.SYNCS 0x989680 ;  /* 0x009896800000895d */ /* 0x004fea0003900000 */
[----:B------:R-:W2:Y:S02]  /*8fd0*/  @!P0 SYNCS.PHASECHK.TRANS64 P0, [R0+URZ+0xf0], R5 ;  /* 0x0000f005000085a7 */ /* 0x000ea400080010ff */
[----:B--2---:R-:W-:Y:S05]  /*8fe0*/  @!P0 BRA `(.L_x_174) ;  /* 0xfffffffc00f08947 */ /* 0x004fea000383ffff */
[----:B------:R-:W-:Y:S05]  /*8ff0*/  BRA `(.L_x_175) ;  /* 0xffffffa800147947 */ /* 0x000fea000383ffff */
.L_x_74:
[----:B------:R-:W-:Y:S07]  /*9000*/  MOV R0, UR8 ;  /* 0x0000000800007c02 */ /* 0x000fee0008000f00 */
.L_x_176:
[----:B-1----:R1:W2:Y:S02]  /*9010*/  SYNCS.PHASECHK.TRANS64.TRYWAIT P0, [R0+URZ], R5 ;  /* 0x00000005000075a7 */ /* 0x0022a400080011ff */
[----:B--2---:R-:W-:Y:S05]  /*9020*/  @!P0 NANOSLEEP.SYNCS 0x989680 ;  /* 0x009896800000895d */ /* 0x004fea0003900000 */
[----:B------:R-:W2:Y:S02]  /*9030*/  @!P0 SYNCS.PHASECHK.TRANS64 P0, [R0+URZ], R5 ;  /* 0x00000005000085a7 */ /* 0x000ea400080010ff */
[----:B--2---:R-:W-:Y:S05]  /*9040*/  @!P0 BRA `(.L_x_176) ;  /* 0xfffffffc00f08947 */ /* 0x004fea000383ffff */
[----:B------:R-:W-:Y:S05]  /*9050*/  BRA `(.L_x_73) ;  /* 0xffffffa800287947 */ /* 0x000fea000383ffff */
.L_x_78:
[----:B-1----:R-:W-:-:S07]  /*9060*/  MOV R0, UR8 ;  /* 0x0000000800007c02 */ /* 0x002fce0008000f00 */
.L_x_177:
[----:B-1----:R1:W2:Y:S02]  /*9070*/  SYNCS.PHASECHK.TRANS64.TRYWAIT P0, [R0+URZ], R3 ;  /* 0x00000003000075a7 */ /* 0x0022a400080011ff */
[----:B--2---:R-:W-:Y:S05]  /*9080*/  @!P0 NANOSLEEP.SYNCS 0x989680 ;  /* 0x009896800000895d */ /* 0x004fea0003900000 */
[----:B------:R-:W2:Y:S02]  /*9090*/  @!P0 SYNCS.PHASECHK.TRANS64 P0, [R0+URZ], R3 ;  /* 0x00000003000085a7 */ /* 0x000ea400080010ff */
[----:B--2---:R-:W-:Y:S05]  /*90a0*/  @!P0 BRA `(.L_x_177) ;  /* 0xfffffffc00f08947 */ /* 0x004fea000383ffff */
[----:B------:R-:W-:Y:S05]  /*90b0*/  BRA `(.L_x_178) ;  /* 0xffffffac001c7947 */ /* 0x000fea000383ffff */
.L_x_79:
[----:B------:R-:W-:-:S07]  /*90c0*/  MOV R0, UR8 ;  /* 0x0000000800007c02 */ /* 0x000fce0008000f00 */
.L_x_179:
[----:B-1----:R1:W2:Y:S02]  /*90d0*/  SYNCS.PHASECHK.TRANS64.TRYWAIT P0, [R0+URZ], R3 ;  /* 0x00000003000075a7 */ /* 0x0022a400080011ff */
[----:B--2---:R-:W-:Y:S05]  /*90e0*/  @!P0 NANOSLEEP.SYNCS 0x989680 ;  /* 0x009896800000895d */ /* 0x004fea0003900000 */
[----:B------:R-:W2:Y:S02]  /*90f0*/  @!P0 SYNCS.PHASECHK.TRANS64 P0, [R0+URZ], R3 ;  /* 0x00000003000085a7 */ /* 0x000ea400080010ff */
[----:B--2---:R-:W-:Y:S05]  /*9100*/  @!P0 BRA `(.L_x_179) ;  /* 0xfffffffc00f08947 */ /* 0x004fea000383ffff */
[----:B------:R-:W-:Y:S05]  /*9110*/  BRA `(.L_x_180) ;  /* 0xffffffac00287947 */ /* 0x000fea000383ffff */
.L_x_80:
[----:B------:R-:W-:-:S07]  /*9120*/  MOV R0, UR8 ;  /* 0x0000000800007c02 */ /* 0x000fce0008000f00 */
.L_x_181:
[----:B-1----:R1:W2:Y:S02]  /*9130*/  SYNCS.PHASECHK.TRANS64.TRYWAIT P0, [R0+URZ], R3 ;  /* 0x00000003000075a7 */ /* 0x0022a400080011ff */
[----:B--2---:R-:W-:Y:S05]  /*9140*/  @!P0 NANOSLEEP.SYNCS 0x989680 ;  /* 0x009896800000895d */ /* 0x004fea0003900000 */
[----:B------:R-:W2:Y:S02]  /*9150*/  @!P0 SYNCS.PHASECHK.TRANS64 P0, [R0+URZ], R3 ;  /* 0x00000003000085a7 */ /* 0x000ea400080010ff */
[----:B--2---:R-:W-:Y:S05]  /*9160*/  @!P0 BRA `(.L_x_181) ;  /* 0xfffffffc00f08947 */ /* 0x004fea000383ffff */
[----:B------:R-:W-:Y:S05]  /*9170*/  BRA `(.L_x_182) ;  /* 0xffffffac00347947 */ /* 0x000fea000383ffff */
.L_x_83:
[----:B------:R-:W-:-:S07]  /*9180*/  MOV R0, UR7 ;  /* 0x0000000700007c02 */ /* 0x000fce0008000f00 */
.L_x_183:
[----:B-1----:R1:W2:Y:S02]  /*9190*/  SYNCS.PHASECHK.TRANS64.TRYWAIT P1, [R0+URZ+0x130], R3 ;  /* 0x00013003000075a7 */ /* 0x0022a400080211ff */
[----:B--2---:R-:W-:Y:S05]  /*91a0*/  @!P1 NANOSLEEP.SYNCS 0x989680 ;  /* 0x009896800000995d */ /* 0x004fea0003900000 */
[----:B------:R-:W2:Y:S02]  /*91b0*/  @!P1 SYNCS.PHASECHK.TRANS64 P1, [R0+URZ+0x130], R3 ;  /* 0x00013003000095a7 */ /* 0x000ea400080210ff */
[----:B--2---:R-:W-:Y:S05]  /*91c0*/  @!P1 BRA `(.L_x_183) ;  /* 0xfffffffc00f09947 */ /* 0x004fea000383ffff */
[----:B------:R-:W-:Y:S05]  /*91d0*/  BRA `(.L_x_184) ;  /* 0xffffffac00807947 */ /* 0x000fea000383ffff */
.L_x_88:
[----:B--2---:R2:W4:Y:S02]  /*91e0*/  SYNCS.PHASECHK.TRANS64.TRYWAIT P0, [R0+URZ+0xb0], R3 ;  /* 0x0000b003000075a7 */ /* 0x00452400080011ff */
[----:B----4-:R-:W-:Y:S05]  /*91f0*/  @!P0 NANOSLEEP.SYNCS 0x989680 ;  /* 0x009896800000895d */ /* 0x010fea0003900000 */
[----:B------:R-:W4:Y:S02]  /*9200*/  @!P0 SYNCS.PHASECHK.TRANS64 P0, [R0+URZ+0xb0], R3 ;  /* 0x0000b003000085a7 */ /* 0x000f2400080010ff */
[----:B----4-:R-:W-:Y:S05]  /*9210*/  @!P0 BRA `(.L_x_88) ;  /* 0xfffffffc00f08947 */ /* 0x010fea000383ffff */
[----:B------:R-:W-:Y:S05]  /*9220*/  BRA `(.L_x_185) ;  /* 0xffffffb000947947 */ /* 0x000fea000383ffff */
.L_x_91:
[----:B------:R-:W-:Y:S07]  /*9230*/  MOV R0, UR7 ;  /* 0x0000000700007c02 */ /* 0x000fee0008000f00 */
.L_x_186:
[----:B--2---:R2:W4:Y:S02]  /*9240*/  SYNCS.PHASECHK.TRANS64.TRYWAIT P0, [R0+URZ+0xa8], R3 ;  /* 0x0000a803000075a7 */ /* 0x00452400080011ff */
[----:B----4-:R-:W-:Y:S05]  /*9250*/  @!P0 NANOSLEEP.SYNCS 0x989680 ;  /* 0x009896800000895d */ /* 0x010fea0003900000 */
[----:B------:R-:W4:Y:S02]  /*9260*/  @!P0 SYNCS.PHASECHK.TRANS64 P0, [R0+URZ+0xa8], R3 ;  /* 0x0000a803000085a7 */ /* 0x000f2400080010ff */
[----:B----4-:R-:W-:Y:S05]  /*9270*/  @!P0 BRA `(.L_x_186) ;  /* 0xfffffffc00f08947 */ /* 0x010fea000383ffff */
[----:B------:R-:W-:Y:S05]  /*9280*/  BRA `(.L_x_90) ;  /* 0xffffffb400747947 */ /* 0x000fea000383ffff */
.L_x_94:
[----:B------:R-:W-:Y:S07]  /*9290*/  MOV R3, UR7 ;  /* 0x0000000700037c02 */ /* 0x000fee0008000f00 */
.L_x_187:
[----:B-1----:R1:W2:Y:S02]  /*92a0*/  SYNCS.PHASECHK.TRANS64.TRYWAIT P0, [R3+URZ+0x80], R12 ;  /* 0x0000800c030075a7 */ /* 0x0022a400080011ff */
[----:B--2---:R-:W-:Y:S05]  /*92b0*/  @!P0 NANOSLEEP.SYNCS 0x989680 ;  /* 0x009896800000895d */ /* 0x004fea0003900000 */
[----:B------:R-:W2:Y:S02]  /*92c0*/  @!P0 SYNCS.PHASECHK.TRANS64 P0, [R3+URZ+0x80], R12 ;  /* 0x0000800c030085a7 */ /* 0x000ea400080010ff */
[----:B--2---:R-:W-:Y:S05]  /*92d0*/  @!P0 BRA `(.L_x_187) ;  /* 0xfffffffc00f08947 */ /* 0x004fea000383ffff */
[----:B------:R-:W-:Y:S05]  /*92e0*/  BRA `(.L_x_188) ;  /* 0xffffffb400ec7947 */ /* 0x000fea000383ffff */
.L_x_95:
[----:B-1----:R-:W-:Y:S07]  /*92f0*/  MOV R3, UR7 ;  /* 0x0000000700037c02 */ /* 0x002fee0008000f00 */
.L_x_189:
[----:B-1----:R1:W2:Y:S02]  /*9300*/  SYNCS.PHASECHK.TRANS64.TRYWAIT P0, [R3+URZ+0x88], R12 ;  /* 0x0000880c030075a7 */ /* 0x0022a400080011ff */
[----:B--2---:R-:W-:Y:S05]  /*9310*/  @!P0 NANOSLEEP.SYNCS 0x989680 ;  /* 0x009896800000895d */ /* 0x004fea0003900000 */
[----:B------:R-:W2:Y:S02]  /*9320*/  @!P0 SYNCS.PHASECHK.TRANS64 P0, [R3+URZ+0x88], R12 ;  /* 0x0000880c030085a7 */ /* 0x000ea400080010ff */
[----:B--2---:R-:W-:Y:S05]  /*9330*/  @!P0 BRA `(.L_x_189) ;  /* 0xfffffffc00f08947 */ /* 0x004fea000383ffff */
[----:B------:R-:W-:Y:S05]  /*9340*/  BRA `(.L_x_190) ;  /* 0xffffffb800487947 */ /* 0x000fea000383ffff */
.L_x_96:
[----:B-1----:R-:W-:Y:S07]  /*9350*/  MOV R3, UR7 ;  /* 0x0000000700037c02 */ /* 0x002fee0008000f00 */
.L_x_191:
[----:B-1----:R1:W2:Y:S02]  /*9360*/  SYNCS.PHASECHK.TRANS64.TRYWAIT P0, [R3+URZ+0x90], R12 ;  /* 0x0000900c030075a7 */ /* 0x0022a400080011ff */
[----:B--2---:R-:W-:Y:S05]  /*9370*/  @!P0 NANOSLEEP.SYNCS 0x989680 ;  /* 0x009896800000895d */ /* 0x004fea0003900000 */
[----:B------:R-:W2:Y:S02]  /*9380*/  @!P0 SYNCS.PHASECHK.TRANS64 P0, [R3+URZ+0x90], R12 ;  /* 0x0000900c030085a7 */ /* 0x000ea400080010ff */
[----:B--2---:R-:W-:Y:S05]  /*9390*/  @!P0 BRA `(.L_x_191) ;  /* 0xfffffffc00f08947 */ /* 0x004fea000383ffff */
[----:B------:R-:W-:Y:S05]  /*93a0*/  BRA `(.L_x_192) ;  /* 0xffffffb800a47947 */ /* 0x000fea000383ffff */
.L_x_97:
[----:B------:R-:W-:Y:S07]  /*93b0*/  MOV R3, UR7 ;  /* 0x0000000700037c02 */ /* 0x000fee0008000f00 */
.L_x_193:
[----:B-1----:R1:W2:Y:S02]  /*93c0*/  SYNCS.PHASECHK.TRANS64.TRYWAIT P0, [R3+URZ+0x98], R12 ;  /* 0x0000980c030075a7 */ /* 0x0022a400080011ff */
[----:B--2---:R-:W-:Y:S05]  /*93d0*/  @!P0 NANOSLEEP.SYNCS 0x989680 ;  /* 0x009896800000895d */ /* 0x004fea0003900000 */
[----:B------:R-:W2:Y:S02]  /*93e0*/  @!P0 SYNCS.PHASECHK.TRANS64 P0, [R3+URZ+0x98], R12 ;  /* 0x0000980c030085a7 */ /* 0x000ea400080010ff */
[----:B--2---:R-:W-:Y:S05]  /*93f0*/  @!P0 BRA `(.L_x_193) ;  /* 0xfffffffc00f08947 */ /* 0x004fea000383ffff */
[----:B------:R-:W-:Y:S05]  /*9400*/  BRA `(.L_x_194) ;  /* 0xffffffbc00447947 */ /* 0x000fea000383ffff */
.L_x_99:
[----:B------:R-:W-:-:S07]  /*9410*/  MOV R0, UR7 ;  /* 0x0000000700007c02 */ /* 0x000fce0008000f00 */
.L_x_195:
[----:B-1----:R1:W4:Y:S02]  /*9420*/  SYNCS.PHASECHK.TRANS64.TRYWAIT P0, [R0+URZ+0x80], R3 ;  /* 0x00008003000075a7 */ /* 0x00232400080011ff */
[----:B----4-:R-:W-:Y:S05]  /*9430*/  @!P0 NANOSLEEP.SYNCS 0x989680 ;  /* 0x009896800000895d */ /* 0x010fea0003900000 */
[----:B------:R-:W4:Y:S02]  /*9440*/  @!P0 SYNCS.PHASECHK.TRANS64 P0, [R0+URZ+0x80], R3 ;  /* 0x00008003000085a7 */ /* 0x000f2400080010ff */
[----:B----4-:R-:W-:Y:S05]  /*9450*/  @!P0 BRA `(.L_x_195) ;  /* 0xfffffffc00f08947 */ /* 0x010fea000383ffff */
[----:B------:R-:W-:Y:S05]  /*9460*/  BRA `(.L_x_196) ;  /* 0xffffffbc00cc7947 */ /* 0x000fea000383ffff */
.L_x_100:
[----:B-1----:R-:W-:-:S07]  /*9470*/  MOV R0, UR7 ;  /* 0x0000000700007c02 */ /* 0x002fce0008000f00 */
.L_x_197:
[----:B-1----:R1:W4:Y:S02]  /*9480*/  SYNCS.PHASECHK.TRANS64.TRYWAIT P0, [R0+URZ+0x88], R3 ;  /* 0x00008803000075a7 */ /* 0x00232400080011ff */
[----:B----4-:R-:W-:Y:S05]  /*9490*/  @!P0 NANOSLEEP.SYNCS 0x989680 ;  /* 0x009896800000895d */ /* 0x010fea0003900000 */
[----:B------:R-:W4:Y:S02]  /*94a0*/  @!P0 SYNCS.PHASECHK.TRANS64 P0, [R0+URZ+0x88], R3 ;  /* 0x00008803000085a7 */ /* 0x000f2400080010ff */
[----:B----4-:R-:W-:Y:S05]  /*94b0*/  @!P0 BRA `(.L_x_197) ;  /* 0xfffffffc00f08947 */ /* 0x010fea000383ffff */
[----:B------:R-:W-:Y:S05]  /*94c0*/  BRA `(.L_x_198) ;  /* 0xffffffbc00bc7947 */ /* 0x000fea000383ffff */
.L_x_101:
[----:B-1----:R-:W-:-:S07]  /*94d0*/  MOV R0, UR7 ;  /* 0x0000000700007c02 */ /* 0x002fce0008000f00 */
.L_x_199:
[----:B-1----:R1:W4:Y:S02]  /*94e0*/  SYNCS.PHASECHK.TRANS64.TRYWAIT P0, [R0+URZ+0x90], R3 ;  /* 0x00009003000075a7 */ /* 0x00232400080011ff */
[----:B----4-:R-:W-:Y:S05]  /*94f0*/  @!P0 NANOSLEEP.SYNCS 0x989680 ;  /* 0x009896800000895d */ /* 0x010fea0003900000 */
[----:B------:R-:W4:Y:S02]  /*9500*/  @!P0 SYNCS.PHASECHK.TRANS64 P0, [R0+URZ+0x90], R3 ;  /* 0x00009003000085a7 */ /* 0x000f2400080010ff */
[----:B----4-:R-:W-:Y:S05]  /*9510*/  @!P0 BRA `(.L_x_199) ;  /* 0xfffffffc00f08947 */ /* 0x010fea000383ffff */
[----:B------:R-:W-:Y:S05]  /*9520*/  BRA `(.L_x_200) ;  /* 0xffffffbc00ac7947 */ /* 0x000fea000383ffff */
.L_x_103:
[----:B--2---:R2:W3:Y:S02]  /*9530*/  SYNCS.PHASECHK.TRANS64.TRYWAIT P0, [R0+URZ+0xb0], R3 ;  /* 0x0000b003000075a7 */ /* 0x0044e400080011ff */
[----:B---3--:R-:W-:Y:S05]  /*9540*/  @!P0 NANOSLEEP.SYNCS 0x989680 ;  /* 0x009896800000895d */ /* 0x008fea0003900000 */
[----:B------:R-:W3:Y:S02]  /*9550*/  @!P0 SYNCS.PHASECHK.TRANS64 P0, [R0+URZ+0xb0], R3 ;  /* 0x0000b003000085a7 */ /* 0x000ee400080010ff */
[----:B---3--:R-:W-:Y:S05]  /*9560*/  @!P0 BRA `(.L_x_103) ;  /* 0xfffffffc00f08947 */ /* 0x008fea000383ffff */
[----:B------:R-:W-:Y:S05]  /*9570*/  BRA `(.L_x_201) ;  /* 0xffffffc0007c7947 */ /* 0x000fea000383ffff */
.L_x_114:
[----:B-1----:R-:W-:Y:S04]  /*9580*/  MOV R0, UR48 ;  /* 0x0000003000007c02 */ /* 0x002fe80008000f00 */
[----:B------:R1:W3:Y:S03]  /*9590*/  SYNCS.PHASECHK.TRANS64.TRYWAIT P1, [R0+URZ+0x60], R5 ;  /* 0x00006005000075a7 */ /* 0x0002e600080211ff */
[----:B---3--:R-:W-:Y:S05]  /*95a0*/  @!P1 NANOSLEEP.SYNCS 0x989680 ;  /* 0x009896800000995d */ /* 0x008fea0003900000 */
[----:B------:R-:W3:Y:S02]  /*95b0*/  @!P1 SYNCS.PHASECHK.TRANS64 P1, [R0+URZ+0x60], R5 ;  /* 0x00006005000095a7 */ /* 0x000ee400080210ff */
[----:B---3--:R-:W-:Y:S05]  /*95c0*/  @!P1 BRA `(.L_x_114) ;  /* 0xfffffffc00ec9947 */ /* 0x008fea000383ffff */
[----:B------:R-:W-:Y:S05]  /*95d0*/  BRA `(.L_x_113) ;  /* 0xffffffcc00847947 */ /* 0x000fea000383ffff */
.L_x_116:
[----:B-1----:R1:W4:Y:S02]  /*95e0*/  SYNCS.PHASECHK.TRANS64.TRYWAIT P0, [R74+URZ+0xd0], R3 ;  /* 0x0000d0034a0075a7 */ /* 0x00232400080011ff */
[----:B----4-:R-:W-:Y:S05]  /*95f0*/  @!P0 NANOSLEEP.SYNCS 0x989680 ;  /* 0x009896800000895d */ /* 0x010fea0003900000 */
[----:B------:R-:W4:Y:S02]  /*9600*/  @!P0 SYNCS.PHASECHK.TRANS64 P0, [R74+URZ+0xd0], R3 ;  /* 0x0000d0034a0085a7 */ /* 0x000f2400080010ff */
[----:B----4-:R-:W-:Y:S05]  /*9610*/  @!P0 BRA `(.L_x_116) ;  /* 0xfffffffc00f08947 */ /* 0x010fea000383ffff */
[----:B------:R-:W-:Y:S05]  /*9620*/  BRA `(.L_x_115) ;  /* 0xffffffcc00a47947 */ /* 0x000fea000383ffff */
.L_x_125:
[----:B--2---:R2:W3:Y:S02]  /*9630*/  SYNCS.PHASECHK.TRANS64.TRYWAIT P0, [R3+URZ+0x60], R0 ;  /* 0x00006000030075a7 */ /* 0x0044e400080011ff */
[----:B---3--:R-:W-:Y:S05]  /*9640*/  @!P0 NANOSLEEP.SYNCS 0x989680 ;  /* 0x009896800000895d */ /* 0x008fea0003900000 */
[----:B------:R-:W3:Y:S02]  /*9650*/  @!P0 SYNCS.PHASECHK.TRANS64 P0, [R3+URZ+0x60], R0 ;  /* 0x00006000030085a7 */ /* 0x000ee400080010ff */
[----:B---3--:R-:W-:Y:S05]  /*9660*/  @!P0 BRA `(.L_x_125) ;  /* 0xfffffffc00f08947 */ /* 0x008fea000383ffff */
[----:B------:R-:W-:Y:S05]  /*9670*/  BRA `(.L_x_124) ;  /* 0xffffffd400b07947 */ /* 0x000fea000383ffff */
.L_x_133:
[----:B--2---:R2:W3:Y:S02]  /*9680*/  SYNCS.PHASECHK.TRANS64.TRYWAIT P0, [R83+URZ+0x60], R4 ;  /* 0x00006004530075a7 */ /* 0x0044e400080011ff */
[----:B---3--:R-:W-:Y:S05]  /*9690*/  @!P0 NANOSLEEP.SYNCS 0x989680 ;  /* 0x009896800000895d */ /* 0x008fea0003900000 */
[----:B------:R-:W3:Y:S02]  /*96a0*/  @!P0 SYNCS.PHASECHK.TRANS64 P0, [R83+URZ+0x60], R4 ;  /* 0x00006004530085a7 */ /* 0x000ee400080010ff */
[----:B---3--:R-:W-:Y:S05]  /*96b0*/  @!P0 BRA `(.L_x_133) ;  /* 0xfffffffc00f08947 */ /* 0x008fea000383ffff */
[----:B------:R-:W-:Y:S05]  /*96c0*/  BRA `(.L_x_132) ;  /* 0xffffffdc00cc7947 */ /* 0x000fea000383ffff */
.L_x_141:
[----:B--2---:R2:W3:Y:S02]  /*96d0*/  SYNCS.PHASECHK.TRANS64.TRYWAIT P0, [R88+URZ+0x60], R3 ;  /* 0x00006003580075a7 */ /* 0x0044e400080011ff */
[----:B---3--:R-:W-:Y:S05]  /*96e0*/  @!P0 NANOSLEEP.SYNCS 0x989680 ;  /* 0x009896800000895d */ /* 0x008fea0003900000 */
[----:B------:R-:W3:Y:S02]  /*96f0*/  @!P0 SYNCS.PHASECHK.TRANS64 P0, [R88+URZ+0x60], R3 ;  /* 0x00006003580085a7 */ /* 0x000ee400080010ff */
[----:B---3--:R-:W-:Y:S05]  /*9700*/  @!P0 BRA `(.L_x_141) ;  /* 0xfffffffc00f08947 */ /* 0x008fea000383ffff */
[----:B------:R-:W-:Y:S05]  /*9710*/  BRA `(.L_x_140) ;  /* 0xffffffe400e87947 */ /* 0x000fea000383ffff */
        .weak           $__internal_0_$__cuda_sm10x_tcgen05_guardrail_trap_col_being_dealloced_not_returned_by_alloc
        .type           $__internal_0_$__cuda_sm10x_tcgen05_guardrail_trap_col_being_dealloced_not_returned_by_alloc,@function
        .size           $__internal_0_$__cuda_sm10x_tcgen05_guardrail_trap_col_being_dealloced_not_returned_by_alloc,($__internal_1_$__cuda_sm10x_tcgen05_guardrail_trap_phase_invalid_during_alloc - $__internal_0_$__cuda_sm10x_tcgen05_guardrail_trap_col_being_dealloced_not_returned_by_alloc)
$__internal_0_$__cuda_sm10x_tcgen05_guardrail_trap_col_being_dealloced_not_returned_by_alloc:
[----:B------:R-:W-:Y:S05]  /*9720*/  BPT.TRAP 0x1 ;  /* 0x000000040000795c */ /* 0x000fea0000300000 */
[----:B------:R-:W-:-:S04]  /*9730*/  HFMA2 R3, -RZ, RZ, 0, 0 ;  /* 0x00000000ff037431 */ /* 0x000fc800000001ff */
[----:B------:R-:W-:Y:S05]  /*9740*/  RET.REL.NODEC R2 `(_ZN7cutlass13device_kernelINS_4gemm6kernel13GemmUniversalIN4cute5tupleIJiiiiEEENS1_10collective13CollectiveMmaINS1_35MainloopSm100TmaUmmaWarpSpecializedILi6ELi2ELi4ENS5_IJNS4_1CILi2EEENSA_ILi1EEESC_EEEEENS5_IJNSA_ILi128EEESF_NSA_ILi64EEEEEENS_6half_tENS5_IJlSC_lEEESI_SJ_NS4_8TiledMMAINS4_8MMA_AtomIJNS4_26SM100_MMA_F16BF16_2x1SM_SSISI_SI_fLi128ELi128ELNS4_4UMMA5MajorE0ELSO_0ELNSN_7ScaleInE0ELSP_0EEEEEENS4_6LayoutINS5_IJSC_SC_SC_EEENS5_IJNSA_ILi0EEESU_SU_EEEEENS5_IJNS4_10UnderscoreESX_SX_EEEEENS4_18SM100_TMA_2SM_LOADENS4_14ComposedLayoutINS4_7SwizzleILi3ELi4ELi3EEENS4_18smem_ptr_flag_bitsILi16EEENSS_INS5_IJNSA_ILi8EEESG_EEENS5_IJSG_SC_EEEEEEEvNS4_8identityES10_S1A_vS1B_EENS_8epilogue10collective18CollectiveEpilogueINS1D_23Sm100TmaWarpSpecializedILi4ELi2ELi16ELb1ELb0EEEJNS5_IJSG_SF_SG_EEENS5_IJNSS_ISG_SC_EENSS_INS5_IJNSA_ILi16EEESB_EEENS5_IJSC_SG_EEEEEEEESI_SJ_SI_SJ_NS1D_6fusion15FusionCallbacksIS1H_NS1P_17LinearCombinationISI_fSI_fLNS_15FloatRoundStyleE2EEES1I_S1O_JEEENS4_5SM1004TMEM4LOAD26SM100_TMEM_LOAD_32dp32b16xENS4_13SM90_TMA_LOADENS11_INS12_ILi1ELi4ELi3EEES15_NSS_INS5_IJS16_S1K_EEENS5_IJS1K_SC_EEEEEEENS4_39AutoVectorizingCopyWithAssumedAlignmentILi128EEENS4_14SM90_TMA_STOREES24_S26_S26_EEEvvEEEEvNT_6ParamsE) ;  /* 0xffffff68022c7950 */ /* 0x000fea0003c3ffff */
        .weak           $__internal_1_$__cuda_sm10x_tcgen05_guardrail_trap_phase_invalid_during_alloc
        .type           $__internal_1_$__cuda_sm10x_tcgen05_guardrail_trap_phase_invalid_during_alloc,@function
        .size           $__internal_1_$__cuda_sm10x_tcgen05_guardrail_trap_phase_invalid_during_alloc,($__internal_2_$__cuda_sm10x_tcgen05_guardrail_trap_unallocated_columns_being_dealloced - $__internal_1_$__cuda_sm10x_tcgen05_guardrail_trap_phase_invalid_during_alloc)
$__internal_1_$__cuda_sm10x_tcgen05_guardrail_trap_phase_invalid_during_alloc:
[----:B------:R-:W-:Y:S05]  /*9750*/  BPT.TRAP 0x1 ;  /* 0x000000040000795c */ /* 0x000fea0000300000 */
[----:B------:R-:W-:-:S04]  /*9760*/  MOV R3, 0x0 ;  /* 0x0000000000037802 */ /* 0x000fc80000000f00 */
[----:B------:R-:W-:Y:S05]  /*9770*/  RET.REL.NODEC R2 `(_ZN7cutlass13device_kernelINS_4gemm6kernel13GemmUniversalIN4cute5tupleIJiiiiEEENS1_10collective13CollectiveMmaINS1_35MainloopSm100TmaUmmaWarpSpecializedILi6ELi2ELi4ENS5_IJNS4_1CILi2EEENSA_ILi1EEESC_EEEEENS5_IJNSA_ILi128EEESF_NSA_ILi64EEEEEENS_6half_tENS5_IJlSC_lEEESI_SJ_NS4_8TiledMMAINS4_8MMA_AtomIJNS4_26SM100_MMA_F16BF16_2x1SM_SSISI_SI_fLi128ELi128ELNS4_4UMMA5MajorE0ELSO_0ELNSN_7ScaleInE0ELSP_0EEEEEENS4_6LayoutINS5_IJSC_SC_SC_EEENS5_IJNSA_ILi0EEESU_SU_EEEEENS5_IJNS4_10UnderscoreESX_SX_EEEEENS4_18SM100_TMA_2SM_LOADENS4_14ComposedLayoutINS4_7SwizzleILi3ELi4ELi3EEENS4_18smem_ptr_flag_bitsILi16EEENSS_INS5_IJNSA_ILi8EEESG_EEENS5_IJSG_SC_EEEEEEEvNS4_8identityES10_S1A_vS1B_EENS_8epilogue10collective18CollectiveEpilogueINS1D_23Sm100TmaWarpSpecializedILi4ELi2ELi16ELb1ELb0EEEJNS5_IJSG_SF_SG_EEENS5_IJNSS_ISG_SC_EENSS_INS5_IJNSA_ILi16EEESB_EEENS5_IJSC_SG_EEEEEEEESI_SJ_SI_SJ_NS1D_6fusion15FusionCallbacksIS1H_NS1P_17LinearCombinationISI_fSI_fLNS_15FloatRoundStyleE2EEES1I_S1O_JEEENS4_5SM1004TMEM4LOAD26SM100_TMEM_LOAD_32dp32b16xENS4_13SM90_TMA_LOADENS11_INS12_ILi1ELi4ELi3EEES15_NSS_INS5_IJS16_S1K_EEENS5_IJS1K_SC_EEEEEEENS4_39AutoVectorizingCopyWithAssumedAlignmentILi128EEENS4_14SM90_TMA_STOREES24_S26_S26_EEEvvEEEEvNT_6ParamsE) ;  /* 0xffffff6802207950 */ /* 0x000fea0003c3ffff */
        .weak           $__internal_2_$__cuda_sm10x_tcgen05_guardrail_trap_unallocated_columns_being_dealloced
        .type           $__internal_2_$__cuda_sm10x_tcgen05_guardrail_trap_unallocated_columns_being_dealloced,@function
        .size           $__internal_2_$__cuda_sm10x_tcgen05_guardrail_trap_unallocated_columns_being_dealloced,(.L_x_203 - $__internal_2_$__cuda_sm10x_tcgen05_guardrail_trap_unallocated_columns_being_dealloced)
$__internal_2_$__cuda_sm10x_tcgen05_guardrail_trap_unallocated_columns_being_dealloced:
[----:B------:R-:W-:Y:S05]  /*9780*/  BPT.TRAP 0x1 ;  /* 0x000000040000795c */ /* 0x000fea0000300000 */
[----:B------:R-:W-:-:S04]  /*9790*/  HFMA2 R3, -RZ, RZ, 0, 0 ;  /* 0x00000000ff037431 */ /* 0x000fc800000001ff */
[----:B------:R-:W-:Y:S05]  /*97a0*/  RET.REL.NODEC R2 `(_ZN7cutlass13device_kernelINS_4gemm6kernel13GemmUniversalIN4cute5tupleIJiiiiEEENS1_10collective13CollectiveMmaINS1_35MainloopSm100TmaUmmaWarpSpecializedILi6ELi2ELi4ENS5_IJNS4_1CILi2EEENSA_ILi1EEESC_EEEEENS5_IJNSA_ILi128EEESF_NSA_ILi64EEEEEENS_6half_tENS5_IJlSC_lEEESI_SJ_NS4_8TiledMMAINS4_8MMA_AtomIJNS4_26SM100_MMA_F16BF16_2x1SM_SSISI_SI_fLi128ELi128ELNS4_4UMMA5MajorE0ELSO_0ELNSN_7ScaleInE0ELSP_0EEEEEENS4_6LayoutINS5_IJSC_SC_SC_EEENS5_IJNSA_ILi0EEESU_SU_EEEEENS5_IJNS4_10UnderscoreESX_SX_EEEEENS4_18SM100_TMA_2SM_LOADENS4_14ComposedLayoutINS4_7SwizzleILi3ELi4ELi3EEENS4_18smem_ptr_flag_bitsILi16EEENSS_INS5_IJNSA_ILi8EEESG_EEENS5_IJSG_SC_EEEEEEEvNS4_8identityES10_S1A_vS1B_EENS_8epilogue10collective18CollectiveEpilogueINS1D_23Sm100TmaWarpSpecializedILi4ELi2ELi16ELb1ELb0EEEJNS5_IJSG_SF_SG_EEENS5_IJNSS_ISG_SC_EENSS_INS5_IJNSA_ILi16EEESB_EEENS5_IJSC_SG_EEEEEEEESI_SJ_SI_SJ_NS1D_6fusion15FusionCallbacksIS1H_NS1P_17LinearCombinationISI_fSI_fLNS_15FloatRoundStyleE2EEES1I_S1O_JEEENS4_5SM1004TMEM4LOAD26SM100_TMEM_LOAD_32dp32b16xENS4_13SM90_TMA_LOADENS11_INS12_ILi1ELi4ELi3EEES15_NSS_INS5_IJS16_S1K_EEENS5_IJS1K_SC_EEEEEEENS4_39AutoVectorizingCopyWithAssumedAlignmentILi128EEENS4_14SM90_TMA_STOREES24_S26_S26_EEEvvEEEEvNT_6ParamsE) ;  /* 0xffffff6802147950 */ /* 0x000fea0003c3ffff */
.L_x_202:
[----:B------:R-:W-:-:S00]  /*97b0*/  BRA `(.L_x_202) ;  /* 0xfffffffc00fc7947 */ /* 0x000fc0000383ffff */
[----:B------:R-:W-:-:S00]  /*97c0*/  NOP ;  /* 0x0000000000007918 */ /* 0x000fc00000000000 */
        /* <DEDUP_REMOVED lines=11> */
.L_x_203:


//--------------------- .nv.global.init           --------------------------
	.section	.nv.global.init,"aw",@progbits
.nv.global.init:
	.type		$str$27,@object
	.size		$str$27,($str$28 - $str$27)
$str$27:
        /*0000*/ 	.byte	0x28, 0x61, 0x64, 0x64, 0x72, 0x65, 0x73, 0x73, 0x20, 0x26, 0x20, 0x6d, 0x61, 0x73, 0x6b, 0x29
        /*0010*/ 	.byte	0x20, 0x3d, 0x3d, 0x20, 0x30, 0x00
	.type		$str$28,@object
	.size		$str$28,($str$26 - $str$28)
$str$28:
        /*0016*/ 	.byte	0x2f, 0x74, 0x6d, 0x70, 0x2f, 0x63, 0x75, 0x74, 0x6c, 0x61, 0x73, 0x73, 0x5f, 0x73, 0x77, 0x65
        /*0026*/ 	.byte	0x65, 0x70, 0x5f, 0x73, 0x72, 0x63, 0x2f, 0x69, 0x6e, 0x63, 0x6c, 0x75, 0x64, 0x65, 0x2f, 0x63
        /*0036*/ 	.byte	0x75, 0x74, 0x65, 0x2f, 0x70, 0x6f, 0x69, 0x6e, 0x74, 0x65, 0x72, 0x5f, 0x66, 0x6c, 0x61, 0x67
        /*0046*/ 	.byte	0x67, 0x65, 0x64, 0x2e, 0x68, 0x70, 0x70, 0x00
	.type		$str$26,@object
	.size		$str$26,($str$25 - $str$26)
$str$26:
        /*004e*/ 	.byte	0x2f, 0x74, 0x6d, 0x70, 0x2f, 0x63, 0x75, 0x74, 0x6c, 0x61, 0x73, 0x73, 0x5f, 0x73, 0x77, 0x65
        /*005e*/ 	.byte	0x65, 0x70, 0x5f, 0x73, 0x72, 0x63, 0x2f, 0x69, 0x6e, 0x63, 0x6c, 0x75, 0x64, 0x65, 0x2f, 0x63
        /*006e*/ 	.byte	0x75, 0x74, 0x65, 0x2f, 0x61, 0x74, 0x6f, 0x6d, 0x2f, 0x63, 0x6f, 0x70, 0x79, 0x5f, 0x74, 0x72
        /*007e*/ 	.byte	0x61, 0x69, 0x74, 0x73, 0x5f, 0x73, 0x6d, 0x31, 0x30, 0x30, 0x2e, 0x68, 0x70, 0x70, 0x00
	.type		$str$25,@object
	.size		$str$25,(__unnamed_1 - $str$25)
$str$25:
        /*008d*/ 	.byte	0x28, 0x28, 0x75, 0x69, 0x6e, 0x74, 0x33, 0x32, 0x5f, 0x74, 0x28, 0x74, 0x68, 0x72, 0x65, 0x61
        /*009d*/ 	.byte	0x64, 0x49, 0x64, 0x78, 0x2e, 0x78, 0x29, 0x20, 0x2f, 0x20, 0x33, 0x32, 0x29, 0x20, 0x25, 0x20
        /*00ad*/ 	.byte	0x34, 0x29, 0x20, 0x3d, 0x3d, 0x20, 0x28, 0x28, 0x28, 0x74, 0x6d, 0x65, 0x6d, 0x5f, 0x61, 0x64
        /*00bd*/ 	.byte	0x64, 0x72, 0x20, 0x3e, 0x3e, 0x20, 0x31, 0x36, 0x29, 0x20, 0x2f, 0x20, 0x33, 0x32, 0x29, 0x20
        /*00cd*/ 	.byte	0x25, 0x20, 0x34, 0x29, 0x00
	.type		__unnamed_1,@object
	.size		__unnamed_1,(__unnamed_2 - __unnamed_1)
__unnamed_1:
        /*00d2*/ 	.byte	0x61, 0x75, 0x74, 0x6f, 0x20, 0x63, 0x75, 0x74, 0x65, 0x3a, 0x3a, 0x61, 0x73, 0x5f, 0x70, 0x6f
        /* <DEDUP_REMOVED lines=24> */
        /*0262*/ 	.byte	0x34, 0x38, 0x3e, 0x3e, 0x3e, 0x3e, 0x5d, 0x00
	.type		__unnamed_2,@object
	.size		__unnamed_2,(.L_2 - __unnamed_2)
__unnamed_2:
        /* <DEDUP_REMOVED lines=40> */
        /*04ea*/ 	.byte	0x3a, 0x3a, 0x43, 0x3c, 0x30, 0x3e, 0x3e, 0x3e, 0x3e, 0x5d, 0x00
.L_2:


//--------------------- .nv.shared._ZN7cutlass13device_kernelINS_4gemm6kernel13GemmUniversalIN4cute5tupleIJiiiiEEENS1_10collective13CollectiveMmaINS1_35MainloopSm100TmaUmmaWarpSpecializedILi6ELi2ELi4ENS5_IJNS4_1CILi2EEENSA_ILi1EEESC_EEEEENS5_IJNSA_ILi128EEESF_NSA_ILi64EEEEEENS_6half_tENS5_IJlSC_lEEESI_SJ_NS4_8TiledMMAINS4_8MMA_AtomIJNS4_26SM100_MMA_F16BF16_2x1SM_SSISI_SI_fLi128ELi128ELNS4_4UMMA5MajorE0ELSO_0ELNSN_7ScaleInE0ELSP_0EEEEEENS4_6LayoutINS5_IJSC_SC_SC_EEENS5_IJNSA_ILi0EEESU_SU_EEEEENS5_IJNS4_10UnderscoreESX_SX_EEEEENS4_18SM100_TMA_2SM_LOADENS4_14ComposedLayoutINS4_7SwizzleILi3ELi4ELi3EEENS4_18smem_ptr_flag_bitsILi16EEENSS_INS5_IJNSA_ILi8EEESG_EEENS5_IJSG_SC_EEEEEEEvNS4_8identityES10_S1A_vS1B_EENS_8epilogue10collective18CollectiveEpilogueINS1D_23Sm100TmaWarpSpecializedILi4ELi2ELi16ELb1ELb0EEEJNS5_IJSG_SF_SG_EEENS5_IJNSS_ISG_SC_EENSS_INS5_IJNSA_ILi16EEESB_EEENS5_IJSC_SG_EEEEEEEESI_SJ_SI_SJ_NS1D_6fusion15FusionCallbacksIS1H_NS1P_17LinearCombinationISI_fSI_fLNS_15FloatRoundStyleE2EEES1I_S1O_JEEENS4_5SM1004TMEM4LOAD26SM100_TMEM_LOAD_32dp32b16xENS4_13SM90_TMA_LOADENS11_INS12_ILi1ELi4ELi3EEES15_NSS_INS5_IJS16_S1K_EEENS5_IJS1K_SC_EEEEEEENS4_39AutoVectorizingCopyWithAssumedAlignmentILi128EEENS4_14SM90_TMA_STOREES24_S26_S26_EEEvvEEEEvNT_6ParamsE --------------------------
	.section	.nv.shared._ZN7cutlass13device_kernelINS_4gemm6kernel13GemmUniversalIN4cute5tupleIJiiiiEEENS1_10collective13CollectiveMmaINS1_35MainloopSm100TmaUmmaWarpSpecializedILi6ELi2ELi4ENS5_IJNS4_1CILi2EEENSA_ILi1EEESC_EEEEENS5_IJNSA_ILi128EEESF_NSA_ILi64EEEEEENS_6half_tENS5_IJlSC_lEEESI_SJ_NS4_8TiledMMAINS4_8MMA_AtomIJNS4_26SM100_MMA_F16BF16_2x1SM_SSISI_SI_fLi128ELi128ELNS4_4UMMA5MajorE0ELSO_0ELNSN_7ScaleInE0ELSP_0EEEEEENS4_6LayoutINS5_IJSC_SC_SC_EEENS5_IJNSA_ILi0EEESU_SU_EEEEENS5_IJNS4_10UnderscoreESX_SX_EEEEENS4_18SM100_TMA_2SM_LOADENS4_14ComposedLayoutINS4_7SwizzleILi3ELi4ELi3EEENS4_18smem_ptr_flag_bitsILi16EEENSS_INS5_IJNSA_ILi8EEESG_EEENS5_IJSG_SC_EEEEEEEvNS4_8identityES10_S1A_vS1B_EENS_8epilogue10collective18CollectiveEpilogueINS1D_23Sm100TmaWarpSpecializedILi4ELi2ELi16ELb1ELb0EEEJNS5_IJSG_SF_SG_EEENS5_IJNSS_ISG_SC_EENSS_INS5_IJNSA_ILi16EEESB_EEENS5_IJSC_SG_EEEEEEEESI_SJ_SI_SJ_NS1D_6fusion15FusionCallbacksIS1H_NS1P_17LinearCombinationISI_fSI_fLNS_15FloatRoundStyleE2EEES1I_S1O_JEEENS4_5SM1004TMEM4LOAD26SM100_TMEM_LOAD_32dp32b16xENS4_13SM90_TMA_LOADENS11_INS12_ILi1ELi4ELi3EEES15_NSS_INS5_IJS16_S1K_EEENS5_IJS1K_SC_EEEEEEENS4_39AutoVectorizingCopyWithAssumedAlignmentILi128EEENS4_14SM90_TMA_STOREES24_S26_S26_EEEvvEEEEvNT_6ParamsE,"aw",@nobits
	.sectionflags	@""
	.align	16
	.zero		1024


//--------------------- .nv.shared.reserved.0     --------------------------
	.section	.nv.shared.reserved.0,"aw",@nobits
	.weak		__nv_reservedSMEM_offset_0_alias
	.size		__nv_reservedSMEM_offset_0_alias, 0, 64
	.other		__nv_reservedSMEM_offset_0_alias,@"STO_CUDA_RESERVED_SHARED STV_DEFAULT"
__nv_reservedSMEM_offset_0_alias:
	.zero		0
.nv.shared.reserved.0:
	.zero		64
	.weak		__nv_reservedSMEM_tcgen05_partition
	.type		__nv_reservedSMEM_tcgen05_partition,@object
	.size		__nv_reservedSMEM_tcgen05_partition,(.L_0 - __nv_reservedSMEM_tcgen05_partition)
__nv_reservedSMEM_tcgen05_partition:
	.zero		32
.L_0:


//--------------------- .nv.global                --------------------------
	.section	.nv.global,"aw",@nobits
.nv.global:
	.type		_ZN40_INTERNAL_e3279fd8_4_k_cu_e524f11e_278304cute1_E,@object
	.size		_ZN40_INTERNAL_e3279fd8_4_k_cu_e524f11e_278304cute1_E,(_ZN40_INTERNAL_e3279fd8_4_k_cu_e524f11e_278304cuda3std3__45__cpo6cbeginE - _ZN40_INTERNAL_e3279fd8_4_k_cu_e524f11e_278304cute1_E)
_ZN40_INTERNAL_e3279fd8_4_k_cu_e524f11e_278304cute1_E:
	.zero		1
	.type		_ZN40_INTERNAL_e3279fd8_4_k_cu_e524f11e_278304cuda3std3__45__cpo6cbeginE,@object
	.size		_ZN40_INTERNAL_e3279fd8_4_k_cu_e524f11e_278304cuda3std3__45__cpo6cbeginE,(_ZN40_INTERNAL_e3279fd8_4_k_cu_e524f11e_278304cuda3std3__48in_placeE - _ZN40_INTERNAL_e3279fd8_4_k_cu_e524f11e_278304cuda3std3__45__cpo6cbeginE)
_ZN40_INTERNAL_e3279fd8_4_k_cu_e524f11e_278304cuda3std3__45__cpo6cbeginE:
	.zero		1
	.type		_ZN40_INTERNAL_e3279fd8_4_k_cu_e524f11e_278304cuda3std3__48in_placeE,@object
	.size		_ZN40_INTERNAL_e3279fd8_4_k_cu_e524f11e_278304cuda3std3__48in_placeE,(_ZN40_INTERNAL_e3279fd8_4_k_cu_e524f11e_278304cuda3std6ranges3__45__cpo9iter_moveE - _ZN40_INTERNAL_e3279fd8_4_k_cu_e524f11e_278304cuda3std3__48in_placeE)
_ZN40_INTERNAL_e3279fd8_4_k_cu_e524f11e_278304cuda3std3__48in_placeE:
	.zero		1
	.type		_ZN40_INTERNAL_e3279fd8_4_k_cu_e524f11e_278304cuda3std6ranges3__45__cpo9iter_moveE,@object
	.size		_ZN40_INTERNAL_e3279fd8_4_k_cu_e524f11e_278304cuda3std6ranges3__45__cpo9iter_moveE,(_ZN40_INTERNAL_e3279fd8_4_k_cu_e524f11e_278304cuda3std3__45__cpo5beginE - _ZN40_INTERNAL_e3279fd8_4_k_cu_e524f11e_278304cuda3std6ranges3__45__cpo9iter_moveE)
_ZN40_INTERNAL_e3279fd8_4_k_cu_e524f11e_278304cuda3std6ranges3__45__cpo9iter_moveE:
	.zero		1
	.type		_ZN40_INTERNAL_e3279fd8_4_k_cu_e524f11e_278304cuda3std3__45__cpo5beginE,@object
	.size		_ZN40_INTERNAL_e3279fd8_4_k_cu_e524f11e_278304cuda3std3__45__cpo5beginE,(_ZN40_INTERNAL_e3279fd8_4_k_cu_e524f11e_278304cuda3std3__442_GLOBAL__N__e3279fd8_4_k_cu_e524f11e_278306ignoreE - _ZN40_INTERNAL_e3279fd8_4_k_cu_e524f11e_278304cuda3std3__45__cpo5beginE)
_ZN40_INTERNAL_e3279fd8_4_k_cu_e524f11e_278304cuda3std3__45__cpo5beginE:
	.zero		1
	.type		_ZN40_INTERNAL_e3279fd8_4_k_cu_e524f11e_278304cuda3std3__442_GLOBAL__N__e3279fd8_4_k_cu_e524f11e_278306ignoreE,@object
	.size		_ZN40_INTERNAL_e3279fd8_4_k_cu_e524f11e_278304cuda3std3__442_GLOBAL__N__e3279fd8_4_k_cu_e524f11e_278306ignoreE,(_ZN40_INTERNAL_e3279fd8_4_k_cu_e524f11e_278304cute7productE - _ZN40_INTERNAL_e3279fd8_4_k_cu_e524f11e_278304cuda3std3__442_GLOBAL__N__e3279fd8_4_k_cu_e524f11e_278306ignoreE)
_ZN40_INTERNAL_e3279fd8_4_k_cu_e524f11e_278304cuda3std3__442_GLOBAL__N__e3279fd8_4_k_cu_e524f11e_278306ignoreE:
	.zero		1
	.type		_ZN40_INTERNAL_e3279fd8_4_k_cu_e524f11e_278304cute7productE,@object
	.size		_ZN40_INTERNAL_e3279fd8_4_k_cu_e524f11e_278304cute7productE,(_ZN40_INTERNAL_e3279fd8_4_k_cu_e524f11e_278304cuda3std3__45__cpo3endE - _ZN40_INTERNAL_e3279fd8_4_k_cu_e524f11e_278304cute7productE)
_ZN40_INTERNAL_e3279fd8_4_k_cu_e524f11e_278304cute7productE:
	.zero		1
	.type		_ZN40_INTERNAL_e3279fd8_4_k_cu_e524f11e_278304cuda3std3__45__cpo3endE,@object
	.size		_ZN40_INTERNAL_e3279fd8_4_k_cu_e524f11e_278304cuda3std3__45__cpo3endE,(_ZN40_INTERNAL_e3279fd8_4_k_cu_e524f11e_278304cuda3std3__419piecewise_constructE - _ZN40_INTERNAL_e3279fd8_4_k_cu_e524f11e_278304cuda3std3__45__cpo3endE)
_ZN40_INTERNAL_e3279fd8_4_k_cu_e524f11e_278304cuda3std3__45__cpo3endE:
	.zero		1
	.type		_ZN40_INTERNAL_e3279fd8_4_k_cu_e524f11e_278304cuda3std3__419piecewise_constructE,@object
	.size		_ZN40_INTERNAL_e3279fd8_4_k_cu_e524f11e_278304cuda3std3__419piecewise_constructE,(_ZN40_INTERNAL_e3279fd8_4_k_cu_e524f11e_278304cuda3std3__45__cpo4cendE - _ZN40_INTERNAL_e3279fd8_4_k_cu_e524f11e_278304cuda3std3__419piecewise_constructE)
_ZN40_INTERNAL_e3279fd8_4_k_cu_e524f11e_278304cuda3std3__419piecewise_constructE:
	.zero		1
	.type		_ZN40_INTERNAL_e3279fd8_4_k_cu_e524f11e_278304cuda3std3__45__cpo4cendE,@object
	.size		_ZN40_INTERNAL_e3279fd8_4_k_cu_e524f11e_278304cuda3std3__45__cpo4cendE,(_ZN40_INTERNAL_e3279fd8_4_k_cu_e524f11e_278304cuda3std6ranges3__45__cpo4swapE - _ZN40_INTERNAL_e3279fd8_4_k_cu_e524f11e_278304cuda3std3__45__cpo4cendE)
_ZN40_INTERNAL_e3279fd8_4_k_cu_e524f11e_278304cuda3std3__45__cpo4cendE:
	.zero		1
	.type		_ZN40_INTERNAL_e3279fd8_4_k_cu_e524f11e_278304cuda3std6ranges3__45__cpo4swapE,@object
	.size		_ZN40_INTERNAL_e3279fd8_4_k_cu_e524f11e_278304cuda3std6ranges3__45__cpo4swapE,(.L_10 - _ZN40_INTERNAL_e3279fd8_4_k_cu_e524f11e_278304cuda3std6ranges3__45__cpo4swapE)
_ZN40_INTERNAL_e3279fd8_4_k_cu_e524f11e_278304cuda3std6ranges3__45__cpo4swapE:
	.zero		1
.L_10:


//--------------------- .nv.constant0._ZN7cutlass13device_kernelINS_4gemm6kernel13GemmUniversalIN4cute5tupleIJiiiiEEENS1_10collective13CollectiveMmaINS1_35MainloopSm100TmaUmmaWarpSpecializedILi6ELi2ELi4ENS5_IJNS4_1CILi2EEENSA_ILi1EEESC_EEEEENS5_IJNSA_ILi128EEESF_NSA_ILi64EEEEEENS_6half_tENS5_IJlSC_lEEESI_SJ_NS4_8TiledMMAINS4_8MMA_AtomIJNS4_26SM100_MMA_F16BF16_2x1SM_SSISI_SI_fLi128ELi128ELNS4_4UMMA5MajorE0ELSO_0ELNSN_7ScaleInE0ELSP_0EEEEEENS4_6LayoutINS5_IJSC_SC_SC_EEENS5_IJNSA_ILi0EEESU_SU_EEEEENS5_IJNS4_10UnderscoreESX_SX_EEEEENS4_18SM100_TMA_2SM_LOADENS4_14ComposedLayoutINS4_7SwizzleILi3ELi4ELi3EEENS4_18smem_ptr_flag_bitsILi16EEENSS_INS5_IJNSA_ILi8EEESG_EEENS5_IJSG_SC_EEEEEEEvNS4_8identityES10_S1A_vS1B_EENS_8epilogue10collective18CollectiveEpilogueINS1D_23Sm100TmaWarpSpecializedILi4ELi2ELi16ELb1ELb0EEEJNS5_IJSG_SF_SG_EEENS5_IJNSS_ISG_SC_EENSS_INS5_IJNSA_ILi16EEESB_EEENS5_IJSC_SG_EEEEEEEESI_SJ_SI_SJ_NS1D_6fusion15FusionCallbacksIS1H_NS1P_17LinearCombinationISI_fSI_fLNS_15FloatRoundStyleE2EEES1I_S1O_JEEENS4_5SM1004TMEM4LOAD26SM100_TMEM_LOAD_32dp32b16xENS4_13SM90_TMA_LOADENS11_INS12_ILi1ELi4ELi3EEES15_NSS_INS5_IJS16_S1K_EEENS5_IJS1K_SC_EEEEEEENS4_39AutoVectorizingCopyWithAssumedAlignmentILi128EEENS4_14SM90_TMA_STOREES24_S26_S26_EEEvvEEEEvNT_6ParamsE --------------------------
	.section	.nv.constant0._ZN7cutlass13device_kernelINS_4gemm6kernel13GemmUniversalIN4cute5tupleIJiiiiEEENS1_10collective13CollectiveMmaINS1_35MainloopSm100TmaUmmaWarpSpecializedILi6ELi2ELi4ENS5_IJNS4_1CILi2EEENSA_ILi1EEESC_EEEEENS5_IJNSA_ILi128EEESF_NSA_ILi64EEEEEENS_6half_tENS5_IJlSC_lEEESI_SJ_NS4_8TiledMMAINS4_8MMA_AtomIJNS4_26SM100_MMA_F16BF16_2x1SM_SSISI_SI_fLi128ELi128ELNS4_4UMMA5MajorE0ELSO_0ELNSN_7ScaleInE0ELSP_0EEEEEENS4_6LayoutINS5_IJSC_SC_SC_EEENS5_IJNSA_ILi0EEESU_SU_EEEEENS5_IJNS4_10UnderscoreESX_SX_EEEEENS4_18SM100_TMA_2SM_LOADENS4_14ComposedLayoutINS4_7SwizzleILi3ELi4ELi3EEENS4_18smem_ptr_flag_bitsILi16EEENSS_INS5_IJNSA_ILi8EEESG_EEENS5_IJSG_SC_EEEEEEEvNS4_8identityES10_S1A_vS1B_EENS_8epilogue10collective18CollectiveEpilogueINS1D_23Sm100TmaWarpSpecializedILi4ELi2ELi16ELb1ELb0EEEJNS5_IJSG_SF_SG_EEENS5_IJNSS_ISG_SC_EENSS_INS5_IJNSA_ILi16EEESB_EEENS5_IJSC_SG_EEEEEEEESI_SJ_SI_SJ_NS1D_6fusion15FusionCallbacksIS1H_NS1P_17LinearCombinationISI_fSI_fLNS_15FloatRoundStyleE2EEES1I_S1O_JEEENS4_5SM1004TMEM4LOAD26SM100_TMEM_LOAD_32dp32b16xENS4_13SM90_TMA_LOADENS11_INS12_ILi1ELi4ELi3EEES15_NSS_INS5_IJS16_S1K_EEENS5_IJS1K_SC_EEEEEEENS4_39AutoVectorizingCopyWithAssumedAlignmentILi128EEENS4_14SM90_TMA_STOREES24_S26_S26_EEEvvEEEEvNT_6ParamsE,"a",@progbits
	.sectionflags	@""
	.align	4
.nv.constant0._ZN7cutlass13device_kernelINS_4gemm6kernel13GemmUniversalIN4cute5tupleIJiiiiEEENS1_10collective13CollectiveMmaINS1_35MainloopSm100TmaUmmaWarpSpecializedILi6ELi2ELi4ENS5_IJNS4_1CILi2EEENSA_ILi1EEESC_EEEEENS5_IJNSA_ILi128EEESF_NSA_ILi64EEEEEENS_6half_tENS5_IJlSC_lEEESI_SJ_NS4_8TiledMMAINS4_8MMA_AtomIJNS4_26SM100_MMA_F16BF16_2x1SM_SSISI_SI_fLi128ELi128ELNS4_4UMMA5MajorE0ELSO_0ELNSN_7ScaleInE0ELSP_0EEEEEENS4_6LayoutINS5_IJSC_SC_SC_EEENS5_IJNSA_ILi0EEESU_SU_EEEEENS5_IJNS4_10UnderscoreESX_SX_EEEEENS4_18SM100_TMA_2SM_LOADENS4_14ComposedLayoutINS4_7SwizzleILi3ELi4ELi3EEENS4_18smem_ptr_flag_bitsILi16EEENSS_INS5_IJNSA_ILi8EEESG_EEENS5_IJSG_SC_EEEEEEEvNS4_8identityES10_S1A_vS1B_EENS_8epilogue10collective18CollectiveEpilogueINS1D_23Sm100TmaWarpSpecializedILi4ELi2ELi16ELb1ELb0EEEJNS5_IJSG_SF_SG_EEENS5_IJNSS_ISG_SC_EENSS_INS5_IJNSA_ILi16EEESB_EEENS5_IJSC_SG_EEEEEEEESI_SJ_SI_SJ_NS1D_6fusion15FusionCallbacksIS1H_NS1P_17LinearCombinationISI_fSI_fLNS_15FloatRoundStyleE2EEES1I_S1O_JEEENS4_5SM1004TMEM4LOAD26SM100_TMEM_LOAD_32dp32b16xENS4_13SM90_TMA_LOADENS11_INS12_ILi1ELi4ELi3EEES15_NSS_INS5_IJS16_S1K_EEENS5_IJS1K_SC_EEEEEEENS4_39AutoVectorizingCopyWithAssumedAlignmentILi128EEENS4_14SM90_TMA_STOREES24_S26_S26_EEEvvEEEEvNT_6ParamsE:
	.zero		2944


//--------------------- SYMBOLS --------------------------

	.type		.nv.reservedSmem.offset0,@object
	.size		.nv.reservedSmem.offset0,0x4
	.type		.nv.reservedSmem.cap,@object
	.size		.nv.reservedSmem.cap,0x4
	.type		__assertfail,@function
